//
// Generated by NVIDIA NVVM Compiler
//
// Compiler Build ID: CL-36424714
// Cuda compilation tools, release 13.0, V13.0.88
// Based on NVVM 20.0.0
//

.version 9.0
.target sm_100
.address_size 64

	// .globl	_Z8p_kernelPPfS_S_i
.extern .func  (.param .b32 func_retval0) vprintf
(
	.param .b64 vprintf_param_0,
	.param .b64 vprintf_param_1
)
;
.global .align 1 .b8 $str[12] = {65, 100, 100, 114, 101, 115, 115, 101, 115, 58, 10};
.global .align 1 .b8 $str$1[12] = {100, 88, 32, 32, 32, 32, 61, 32, 37, 112, 10};
.global .align 1 .b8 $str$2[12] = {100, 65, 32, 32, 32, 32, 61, 32, 37, 112, 10};
.global .align 1 .b8 $str$3[12] = {100, 66, 32, 32, 32, 32, 61, 32, 37, 112, 10};
.global .align 1 .b8 $str$4[12] = {100, 88, 91, 48, 93, 32, 61, 32, 37, 112, 10};
.global .align 1 .b8 $str$5[10] = {10, 86, 97, 108, 117, 101, 115, 58, 10};
.global .align 1 .b8 $str$6[12] = {65, 91, 37, 100, 93, 32, 61, 32, 37, 102, 10};
.global .align 1 .b8 $str$7[12] = {66, 91, 37, 100, 93, 32, 61, 32, 37, 102, 10};

.visible .entry _Z8p_kernelPPfS_S_i(
	.param .u64 .ptr .align 1 _Z8p_kernelPPfS_S_i_param_0,
	.param .u64 .ptr .align 1 _Z8p_kernelPPfS_S_i_param_1,
	.param .u64 .ptr .align 1 _Z8p_kernelPPfS_S_i_param_2,
	.param .u32 _Z8p_kernelPPfS_S_i_param_3
)
{
	.local .align 16 .b8 	__local_depot0[16];
	.reg .b64 	%SP;
	.reg .b64 	%SPL;
	.reg .pred 	%p<18>;
	.reg .b32 	%r<230>;
	.reg .b32 	%f<59>;
	.reg .b64 	%rd<73>;
	.reg .b64 	%fd<59>;

	mov.u64 	%SPL, __local_depot0;
	cvta.local.u64 	%SP, %SPL;
	ld.param.u64 	%rd16, [_Z8p_kernelPPfS_S_i_param_0];
	ld.param.u64 	%rd17, [_Z8p_kernelPPfS_S_i_param_1];
	ld.param.u64 	%rd18, [_Z8p_kernelPPfS_S_i_param_2];
	ld.param.u32 	%r33, [_Z8p_kernelPPfS_S_i_param_3];
	cvta.to.global.u64 	%rd19, %rd16;
	add.u64 	%rd20, %SP, 0;
	add.u64 	%rd1, %SPL, 0;
	mov.u64 	%rd21, $str;
	cvta.global.u64 	%rd22, %rd21;
	{ // callseq 0, 0
	.param .b64 param0;
	st.param.b64 	[param0], %rd22;
	.param .b64 param1;
	st.param.b64 	[param1], 0;
	.param .b32 retval0;
	call.uni (retval0), 
	vprintf, 
	(
	param0, 
	param1
	);
	ld.param.b32 	%r34, [retval0];
	} // callseq 0
	st.local.u64 	[%rd1], %rd16;
	mov.u64 	%rd23, $str$1;
	cvta.global.u64 	%rd24, %rd23;
	{ // callseq 1, 0
	.param .b64 param0;
	st.param.b64 	[param0], %rd24;
	.param .b64 param1;
	st.param.b64 	[param1], %rd20;
	.param .b32 retval0;
	call.uni (retval0), 
	vprintf, 
	(
	param0, 
	param1
	);
	ld.param.b32 	%r36, [retval0];
	} // callseq 1
	st.local.u64 	[%rd1], %rd17;
	mov.u64 	%rd25, $str$2;
	cvta.global.u64 	%rd26, %rd25;
	{ // callseq 2, 0
	.param .b64 param0;
	st.param.b64 	[param0], %rd26;
	.param .b64 param1;
	st.param.b64 	[param1], %rd20;
	.param .b32 retval0;
	call.uni (retval0), 
	vprintf, 
	(
	param0, 
	param1
	);
	ld.param.b32 	%r38, [retval0];
	} // callseq 2
	st.local.u64 	[%rd1], %rd18;
	mov.u64 	%rd27, $str$3;
	cvta.global.u64 	%rd28, %rd27;
	{ // callseq 3, 0
	.param .b64 param0;
	st.param.b64 	[param0], %rd28;
	.param .b64 param1;
	st.param.b64 	[param1], %rd20;
	.param .b32 retval0;
	call.uni (retval0), 
	vprintf, 
	(
	param0, 
	param1
	);
	ld.param.b32 	%r40, [retval0];
	} // callseq 3
	ld.global.u64 	%rd29, [%rd19];
	st.local.u64 	[%rd1], %rd29;
	mov.u64 	%rd30, $str$4;
	cvta.global.u64 	%rd31, %rd30;
	{ // callseq 4, 0
	.param .b64 param0;
	st.param.b64 	[param0], %rd31;
	.param .b64 param1;
	st.param.b64 	[param1], %rd20;
	.param .b32 retval0;
	call.uni (retval0), 
	vprintf, 
	(
	param0, 
	param1
	);
	ld.param.b32 	%r42, [retval0];
	} // callseq 4
	ld.global.u64 	%rd32, [%rd19+8];
	st.local.u64 	[%rd1], %rd32;
	{ // callseq 5, 0
	.param .b64 param0;
	st.param.b64 	[param0], %rd31;
	.param .b64 param1;
	st.param.b64 	[param1], %rd20;
	.param .b32 retval0;
	call.uni (retval0), 
	vprintf, 
	(
	param0, 
	param1
	);
	ld.param.b32 	%r44, [retval0];
	} // callseq 5
	ld.global.u64 	%rd2, [%rd19];
	ld.global.u64 	%rd3, [%rd19+8];
	mov.u64 	%rd33, $str$5;
	cvta.global.u64 	%rd34, %rd33;
	{ // callseq 6, 0
	.param .b64 param0;
	st.param.b64 	[param0], %rd34;
	.param .b64 param1;
	st.param.b64 	[param1], 0;
	.param .b32 retval0;
	call.uni (retval0), 
	vprintf, 
	(
	param0, 
	param1
	);
	ld.param.b32 	%r46, [retval0];
	} // callseq 6
	setp.lt.s32 	%p1, %r33, 1;
	@%p1 bra 	$L__BB0_25;
	setp.lt.u32 	%p2, %r33, 16;
	mov.b32 	%r218, 0;
	@%p2 bra 	$L__BB0_4;
	add.s64 	%rd70, %rd2, 32;
	mov.b32 	%r223, 0;
	mov.u64 	%rd35, $str$6;
	and.b32  	%r218, %r33, 2147483632;
$L__BB0_3:
	.pragma "nounroll";
	ld.f32 	%f1, [%rd70+-32];
	cvt.f64.f32 	%fd1, %f1;
	st.local.u32 	[%rd1], %r223;
	st.local.f64 	[%rd1+8], %fd1;
	cvta.global.u64 	%rd36, %rd35;
	{ // callseq 7, 0
	.param .b64 param0;
	st.param.b64 	[param0], %rd36;
	.param .b64 param1;
	st.param.b64 	[param1], %rd20;
	.param .b32 retval0;
	call.uni (retval0), 
	vprintf, 
	(
	param0, 
	param1
	);
	ld.param.b32 	%r50, [retval0];
	} // callseq 7
	ld.f32 	%f2, [%rd70+-28];
	cvt.f64.f32 	%fd2, %f2;
	add.s32 	%r52, %r223, 1;
	st.local.u32 	[%rd1], %r52;
	st.local.f64 	[%rd1+8], %fd2;
	{ // callseq 8, 0
	.param .b64 param0;
	st.param.b64 	[param0], %rd36;
	.param .b64 param1;
	st.param.b64 	[param1], %rd20;
	.param .b32 retval0;
	call.uni (retval0), 
	vprintf, 
	(
	param0, 
	param1
	);
	ld.param.b32 	%r53, [retval0];
	} // callseq 8
	ld.f32 	%f3, [%rd70+-24];
	cvt.f64.f32 	%fd3, %f3;
	add.s32 	%r55, %r223, 2;
	st.local.u32 	[%rd1], %r55;
	st.local.f64 	[%rd1+8], %fd3;
	{ // callseq 9, 0
	.param .b64 param0;
	st.param.b64 	[param0], %rd36;
	.param .b64 param1;
	st.param.b64 	[param1], %rd20;
	.param .b32 retval0;
	call.uni (retval0), 
	vprintf, 
	(
	param0, 
	param1
	);
	ld.param.b32 	%r56, [retval0];
	} // callseq 9
	ld.f32 	%f4, [%rd70+-20];
	cvt.f64.f32 	%fd4, %f4;
	add.s32 	%r58, %r223, 3;
	st.local.u32 	[%rd1], %r58;
	st.local.f64 	[%rd1+8], %fd4;
	{ // callseq 10, 0
	.param .b64 param0;
	st.param.b64 	[param0], %rd36;
	.param .b64 param1;
	st.param.b64 	[param1], %rd20;
	.param .b32 retval0;
	call.uni (retval0), 
	vprintf, 
	(
	param0, 
	param1
	);
	ld.param.b32 	%r59, [retval0];
	} // callseq 10
	ld.f32 	%f5, [%rd70+-16];
	cvt.f64.f32 	%fd5, %f5;
	add.s32 	%r61, %r223, 4;
	st.local.u32 	[%rd1], %r61;
	st.local.f64 	[%rd1+8], %fd5;
	{ // callseq 11, 0
	.param .b64 param0;
	st.param.b64 	[param0], %rd36;
	.param .b64 param1;
	st.param.b64 	[param1], %rd20;
	.param .b32 retval0;
	call.uni (retval0), 
	vprintf, 
	(
	param0, 
	param1
	);
	ld.param.b32 	%r62, [retval0];
	} // callseq 11
	ld.f32 	%f6, [%rd70+-12];
	cvt.f64.f32 	%fd6, %f6;
	add.s32 	%r64, %r223, 5;
	st.local.u32 	[%rd1], %r64;
	st.local.f64 	[%rd1+8], %fd6;
	{ // callseq 12, 0
	.param .b64 param0;
	st.param.b64 	[param0], %rd36;
	.param .b64 param1;
	st.param.b64 	[param1], %rd20;
	.param .b32 retval0;
	call.uni (retval0), 
	vprintf, 
	(
	param0, 
	param1
	);
	ld.param.b32 	%r65, [retval0];
	} // callseq 12
	ld.f32 	%f7, [%rd70+-8];
	cvt.f64.f32 	%fd7, %f7;
	add.s32 	%r67, %r223, 6;
	st.local.u32 	[%rd1], %r67;
	st.local.f64 	[%rd1+8], %fd7;
	{ // callseq 13, 0
	.param .b64 param0;
	st.param.b64 	[param0], %rd36;
	.param .b64 param1;
	st.param.b64 	[param1], %rd20;
	.param .b32 retval0;
	call.uni (retval0), 
	vprintf, 
	(
	param0, 
	param1
	);
	ld.param.b32 	%r68, [retval0];
	} // callseq 13
	ld.f32 	%f8, [%rd70+-4];
	cvt.f64.f32 	%fd8, %f8;
	add.s32 	%r70, %r223, 7;
	st.local.u32 	[%rd1], %r70;
	st.local.f64 	[%rd1+8], %fd8;
	{ // callseq 14, 0
	.param .b64 param0;
	st.param.b64 	[param0], %rd36;
	.param .b64 param1;
	st.param.b64 	[param1], %rd20;
	.param .b32 retval0;
	call.uni (retval0), 
	vprintf, 
	(
	param0, 
	param1
	);
	ld.param.b32 	%r71, [retval0];
	} // callseq 14
	ld.f32 	%f9, [%rd70];
	cvt.f64.f32 	%fd9, %f9;
	add.s32 	%r73, %r223, 8;
	st.local.u32 	[%rd1], %r73;
	st.local.f64 	[%rd1+8], %fd9;
	{ // callseq 15, 0
	.param .b64 param0;
	st.param.b64 	[param0], %rd36;
	.param .b64 param1;
	st.param.b64 	[param1], %rd20;
	.param .b32 retval0;
	call.uni (retval0), 
	vprintf, 
	(
	param0, 
	param1
	);
	ld.param.b32 	%r74, [retval0];
	} // callseq 15
	ld.f32 	%f10, [%rd70+4];
	cvt.f64.f32 	%fd10, %f10;
	add.s32 	%r76, %r223, 9;
	st.local.u32 	[%rd1], %r76;
	st.local.f64 	[%rd1+8], %fd10;
	{ // callseq 16, 0
	.param .b64 param0;
	st.param.b64 	[param0], %rd36;
	.param .b64 param1;
	st.param.b64 	[param1], %rd20;
	.param .b32 retval0;
	call.uni (retval0), 
	vprintf, 
	(
	param0, 
	param1
	);
	ld.param.b32 	%r77, [retval0];
	} // callseq 16
	ld.f32 	%f11, [%rd70+8];
	cvt.f64.f32 	%fd11, %f11;
	add.s32 	%r79, %r223, 10;
	st.local.u32 	[%rd1], %r79;
	st.local.f64 	[%rd1+8], %fd11;
	{ // callseq 17, 0
	.param .b64 param0;
	st.param.b64 	[param0], %rd36;
	.param .b64 param1;
	st.param.b64 	[param1], %rd20;
	.param .b32 retval0;
	call.uni (retval0), 
	vprintf, 
	(
	param0, 
	param1
	);
	ld.param.b32 	%r80, [retval0];
	} // callseq 17
	ld.f32 	%f12, [%rd70+12];
	cvt.f64.f32 	%fd12, %f12;
	add.s32 	%r82, %r223, 11;
	st.local.u32 	[%rd1], %r82;
	st.local.f64 	[%rd1+8], %fd12;
	{ // callseq 18, 0
	.param .b64 param0;
	st.param.b64 	[param0], %rd36;
	.param .b64 param1;
	st.param.b64 	[param1], %rd20;
	.param .b32 retval0;
	call.uni (retval0), 
	vprintf, 
	(
	param0, 
	param1
	);
	ld.param.b32 	%r83, [retval0];
	} // callseq 18
	ld.f32 	%f13, [%rd70+16];
	cvt.f64.f32 	%fd13, %f13;
	add.s32 	%r85, %r223, 12;
	st.local.u32 	[%rd1], %r85;
	st.local.f64 	[%rd1+8], %fd13;
	{ // callseq 19, 0
	.param .b64 param0;
	st.param.b64 	[param0], %rd36;
	.param .b64 param1;
	st.param.b64 	[param1], %rd20;
	.param .b32 retval0;
	call.uni (retval0), 
	vprintf, 
	(
	param0, 
	param1
	);
	ld.param.b32 	%r86, [retval0];
	} // callseq 19
	ld.f32 	%f14, [%rd70+20];
	cvt.f64.f32 	%fd14, %f14;
	add.s32 	%r88, %r223, 13;
	st.local.u32 	[%rd1], %r88;
	st.local.f64 	[%rd1+8], %fd14;
	{ // callseq 20, 0
	.param .b64 param0;
	st.param.b64 	[param0], %rd36;
	.param .b64 param1;
	st.param.b64 	[param1], %rd20;
	.param .b32 retval0;
	call.uni (retval0), 
	vprintf, 
	(
	param0, 
	param1
	);
	ld.param.b32 	%r89, [retval0];
	} // callseq 20
	ld.f32 	%f15, [%rd70+24];
	cvt.f64.f32 	%fd15, %f15;
	add.s32 	%r91, %r223, 14;
	st.local.u32 	[%rd1], %r91;
	st.local.f64 	[%rd1+8], %fd15;
	{ // callseq 21, 0
	.param .b64 param0;
	st.param.b64 	[param0], %rd36;
	.param .b64 param1;
	st.param.b64 	[param1], %rd20;
	.param .b32 retval0;
	call.uni (retval0), 
	vprintf, 
	(
	param0, 
	param1
	);
	ld.param.b32 	%r92, [retval0];
	} // callseq 21
	ld.f32 	%f16, [%rd70+28];
	cvt.f64.f32 	%fd16, %f16;
	add.s32 	%r94, %r223, 15;
	st.local.u32 	[%rd1], %r94;
	st.local.f64 	[%rd1+8], %fd16;
	{ // callseq 22, 0
	.param .b64 param0;
	st.param.b64 	[param0], %rd36;
	.param .b64 param1;
	st.param.b64 	[param1], %rd20;
	.param .b32 retval0;
	call.uni (retval0), 
	vprintf, 
	(
	param0, 
	param1
	);
	ld.param.b32 	%r95, [retval0];
	} // callseq 22
	add.s64 	%rd70, %rd70, 64;
	add.s32 	%r223, %r223, 16;
	setp.eq.s32 	%p3, %r223, %r218;
	@%p3 bra 	$L__BB0_4;
	bra.uni 	$L__BB0_3;
$L__BB0_4:
	and.b32  	%r2, %r33, 15;
	setp.eq.s32 	%p4, %r2, 0;
	@%p4 bra 	$L__BB0_13;
	and.b32  	%r3, %r33, 7;
	setp.lt.u32 	%p5, %r2, 8;
	@%p5 bra 	$L__BB0_7;
	mul.wide.u32 	%rd38, %r218, 4;
	add.s64 	%rd39, %rd2, %rd38;
	ld.f32 	%f17, [%rd39];
	cvt.f64.f32 	%fd17, %f17;
	st.local.u32 	[%rd1], %r218;
	st.local.f64 	[%rd1+8], %fd17;
	mov.u64 	%rd40, $str$6;
	cvta.global.u64 	%rd41, %rd40;
	add.u64 	%rd42, %SP, 0;
	{ // callseq 23, 0
	.param .b64 param0;
	st.param.b64 	[param0], %rd41;
	.param .b64 param1;
	st.param.b64 	[param1], %rd42;
	.param .b32 retval0;
	call.uni (retval0), 
	vprintf, 
	(
	param0, 
	param1
	);
	ld.param.b32 	%r97, [retval0];
	} // callseq 23
	add.s32 	%r99, %r218, 1;
	ld.f32 	%f18, [%rd39+4];
	cvt.f64.f32 	%fd18, %f18;
	st.local.u32 	[%rd1], %r99;
	st.local.f64 	[%rd1+8], %fd18;
	{ // callseq 24, 0
	.param .b64 param0;
	st.param.b64 	[param0], %rd41;
	.param .b64 param1;
	st.param.b64 	[param1], %rd42;
	.param .b32 retval0;
	call.uni (retval0), 
	vprintf, 
	(
	param0, 
	param1
	);
	ld.param.b32 	%r100, [retval0];
	} // callseq 24
	add.s32 	%r102, %r218, 2;
	ld.f32 	%f19, [%rd39+8];
	cvt.f64.f32 	%fd19, %f19;
	st.local.u32 	[%rd1], %r102;
	st.local.f64 	[%rd1+8], %fd19;
	{ // callseq 25, 0
	.param .b64 param0;
	st.param.b64 	[param0], %rd41;
	.param .b64 param1;
	st.param.b64 	[param1], %rd42;
	.param .b32 retval0;
	call.uni (retval0), 
	vprintf, 
	(
	param0, 
	param1
	);
	ld.param.b32 	%r103, [retval0];
	} // callseq 25
	add.s32 	%r105, %r218, 3;
	ld.f32 	%f20, [%rd39+12];
	cvt.f64.f32 	%fd20, %f20;
	st.local.u32 	[%rd1], %r105;
	st.local.f64 	[%rd1+8], %fd20;
	{ // callseq 26, 0
	.param .b64 param0;
	st.param.b64 	[param0], %rd41;
	.param .b64 param1;
	st.param.b64 	[param1], %rd42;
	.param .b32 retval0;
	call.uni (retval0), 
	vprintf, 
	(
	param0, 
	param1
	);
	ld.param.b32 	%r106, [retval0];
	} // callseq 26
	add.s32 	%r108, %r218, 4;
	ld.f32 	%f21, [%rd39+16];
	cvt.f64.f32 	%fd21, %f21;
	st.local.u32 	[%rd1], %r108;
	st.local.f64 	[%rd1+8], %fd21;
	{ // callseq 27, 0
	.param .b64 param0;
	st.param.b64 	[param0], %rd41;
	.param .b64 param1;
	st.param.b64 	[param1], %rd42;
	.param .b32 retval0;
	call.uni (retval0), 
	vprintf, 
	(
	param0, 
	param1
	);
	ld.param.b32 	%r109, [retval0];
	} // callseq 27
	add.s32 	%r111, %r218, 5;
	ld.f32 	%f22, [%rd39+20];
	cvt.f64.f32 	%fd22, %f22;
	st.local.u32 	[%rd1], %r111;
	st.local.f64 	[%rd1+8], %fd22;
	{ // callseq 28, 0
	.param .b64 param0;
	st.param.b64 	[param0], %rd41;
	.param .b64 param1;
	st.param.b64 	[param1], %rd42;
	.param .b32 retval0;
	call.uni (retval0), 
	vprintf, 
	(
	param0, 
	param1
	);
	ld.param.b32 	%r112, [retval0];
	} // callseq 28
	add.s32 	%r114, %r218, 6;
	ld.f32 	%f23, [%rd39+24];
	cvt.f64.f32 	%fd23, %f23;
	st.local.u32 	[%rd1], %r114;
	st.local.f64 	[%rd1+8], %fd23;
	{ // callseq 29, 0
	.param .b64 param0;
	st.param.b64 	[param0], %rd41;
	.param .b64 param1;
	st.param.b64 	[param1], %rd42;
	.param .b32 retval0;
	call.uni (retval0), 
	vprintf, 
	(
	param0, 
	param1
	);
	ld.param.b32 	%r115, [retval0];
	} // callseq 29
	add.s32 	%r117, %r218, 7;
	ld.f32 	%f24, [%rd39+28];
	cvt.f64.f32 	%fd24, %f24;
	st.local.u32 	[%rd1], %r117;
	st.local.f64 	[%rd1+8], %fd24;
	{ // callseq 30, 0
	.param .b64 param0;
	st.param.b64 	[param0], %rd41;
	.param .b64 param1;
	st.param.b64 	[param1], %rd42;
	.param .b32 retval0;
	call.uni (retval0), 
	vprintf, 
	(
	param0, 
	param1
	);
	ld.param.b32 	%r118, [retval0];
	} // callseq 30
	add.s32 	%r218, %r218, 8;
$L__BB0_7:
	setp.eq.s32 	%p6, %r3, 0;
	@%p6 bra 	$L__BB0_13;
	and.b32  	%r6, %r33, 3;
	setp.lt.u32 	%p7, %r3, 4;
	@%p7 bra 	$L__BB0_10;
	mul.wide.u32 	%rd43, %r218, 4;
	add.s64 	%rd44, %rd2, %rd43;
	ld.f32 	%f25, [%rd44];
	cvt.f64.f32 	%fd25, %f25;
	st.local.u32 	[%rd1], %r218;
	st.local.f64 	[%rd1+8], %fd25;
	mov.u64 	%rd45, $str$6;
	cvta.global.u64 	%rd46, %rd45;
	add.u64 	%rd47, %SP, 0;
	{ // callseq 31, 0
	.param .b64 param0;
	st.param.b64 	[param0], %rd46;
	.param .b64 param1;
	st.param.b64 	[param1], %rd47;
	.param .b32 retval0;
	call.uni (retval0), 
	vprintf, 
	(
	param0, 
	param1
	);
	ld.param.b32 	%r120, [retval0];
	} // callseq 31
	add.s32 	%r122, %r218, 1;
	ld.f32 	%f26, [%rd44+4];
	cvt.f64.f32 	%fd26, %f26;
	st.local.u32 	[%rd1], %r122;
	st.local.f64 	[%rd1+8], %fd26;
	{ // callseq 32, 0
	.param .b64 param0;
	st.param.b64 	[param0], %rd46;
	.param .b64 param1;
	st.param.b64 	[param1], %rd47;
	.param .b32 retval0;
	call.uni (retval0), 
	vprintf, 
	(
	param0, 
	param1
	);
	ld.param.b32 	%r123, [retval0];
	} // callseq 32
	add.s32 	%r125, %r218, 2;
	ld.f32 	%f27, [%rd44+8];
	cvt.f64.f32 	%fd27, %f27;
	st.local.u32 	[%rd1], %r125;
	st.local.f64 	[%rd1+8], %fd27;
	{ // callseq 33, 0
	.param .b64 param0;
	st.param.b64 	[param0], %rd46;
	.param .b64 param1;
	st.param.b64 	[param1], %rd47;
	.param .b32 retval0;
	call.uni (retval0), 
	vprintf, 
	(
	param0, 
	param1
	);
	ld.param.b32 	%r126, [retval0];
	} // callseq 33
	add.s32 	%r128, %r218, 3;
	ld.f32 	%f28, [%rd44+12];
	cvt.f64.f32 	%fd28, %f28;
	st.local.u32 	[%rd1], %r128;
	st.local.f64 	[%rd1+8], %fd28;
	{ // callseq 34, 0
	.param .b64 param0;
	st.param.b64 	[param0], %rd46;
	.param .b64 param1;
	st.param.b64 	[param1], %rd47;
	.param .b32 retval0;
	call.uni (retval0), 
	vprintf, 
	(
	param0, 
	param1
	);
	ld.param.b32 	%r129, [retval0];
	} // callseq 34
	add.s32 	%r218, %r218, 4;
$L__BB0_10:
	setp.eq.s32 	%p8, %r6, 0;
	@%p8 bra 	$L__BB0_13;
	mul.wide.u32 	%rd48, %r218, 4;
	add.s64 	%rd69, %rd2, %rd48;
	neg.s32 	%r221, %r6;
	mov.u64 	%rd49, $str$6;
	add.u64 	%rd51, %SP, 0;
$L__BB0_12:
	.pragma "nounroll";
	ld.f32 	%f29, [%rd69];
	cvt.f64.f32 	%fd29, %f29;
	st.local.u32 	[%rd1], %r218;
	st.local.f64 	[%rd1+8], %fd29;
	cvta.global.u64 	%rd50, %rd49;
	{ // callseq 35, 0
	.param .b64 param0;
	st.param.b64 	[param0], %rd50;
	.param .b64 param1;
	st.param.b64 	[param1], %rd51;
	.param .b32 retval0;
	call.uni (retval0), 
	vprintf, 
	(
	param0, 
	param1
	);
	ld.param.b32 	%r131, [retval0];
	} // callseq 35
	add.s32 	%r218, %r218, 1;
	add.s64 	%rd69, %rd69, 4;
	add.s32 	%r221, %r221, 1;
	setp.ne.s32 	%p9, %r221, 0;
	@%p9 bra 	$L__BB0_12;
$L__BB0_13:
	setp.lt.u32 	%p10, %r33, 16;
	mov.b32 	%r225, 0;
	@%p10 bra 	$L__BB0_16;
	and.b32  	%r225, %r33, 2147483632;
	add.s64 	%rd71, %rd3, 32;
	mov.b32 	%r224, 0;
	mov.u64 	%rd52, $str$7;
	add.u64 	%rd54, %SP, 0;
$L__BB0_15:
	.pragma "nounroll";
	ld.f32 	%f30, [%rd71+-32];
	cvt.f64.f32 	%fd30, %f30;
	st.local.u32 	[%rd1], %r224;
	st.local.f64 	[%rd1+8], %fd30;
	cvta.global.u64 	%rd53, %rd52;
	{ // callseq 36, 0
	.param .b64 param0;
	st.param.b64 	[param0], %rd53;
	.param .b64 param1;
	st.param.b64 	[param1], %rd54;
	.param .b32 retval0;
	call.uni (retval0), 
	vprintf, 
	(
	param0, 
	param1
	);
	ld.param.b32 	%r135, [retval0];
	} // callseq 36
	ld.f32 	%f31, [%rd71+-28];
	cvt.f64.f32 	%fd31, %f31;
	add.s32 	%r137, %r224, 1;
	st.local.u32 	[%rd1], %r137;
	st.local.f64 	[%rd1+8], %fd31;
	{ // callseq 37, 0
	.param .b64 param0;
	st.param.b64 	[param0], %rd53;
	.param .b64 param1;
	st.param.b64 	[param1], %rd54;
	.param .b32 retval0;
	call.uni (retval0), 
	vprintf, 
	(
	param0, 
	param1
	);
	ld.param.b32 	%r138, [retval0];
	} // callseq 37
	ld.f32 	%f32, [%rd71+-24];
	cvt.f64.f32 	%fd32, %f32;
	add.s32 	%r140, %r224, 2;
	st.local.u32 	[%rd1], %r140;
	st.local.f64 	[%rd1+8], %fd32;
	{ // callseq 38, 0
	.param .b64 param0;
	st.param.b64 	[param0], %rd53;
	.param .b64 param1;
	st.param.b64 	[param1], %rd54;
	.param .b32 retval0;
	call.uni (retval0), 
	vprintf, 
	(
	param0, 
	param1
	);
	ld.param.b32 	%r141, [retval0];
	} // callseq 38
	ld.f32 	%f33, [%rd71+-20];
	cvt.f64.f32 	%fd33, %f33;
	add.s32 	%r143, %r224, 3;
	st.local.u32 	[%rd1], %r143;
	st.local.f64 	[%rd1+8], %fd33;
	{ // callseq 39, 0
	.param .b64 param0;
	st.param.b64 	[param0], %rd53;
	.param .b64 param1;
	st.param.b64 	[param1], %rd54;
	.param .b32 retval0;
	call.uni (retval0), 
	vprintf, 
	(
	param0, 
	param1
	);
	ld.param.b32 	%r144, [retval0];
	} // callseq 39
	ld.f32 	%f34, [%rd71+-16];
	cvt.f64.f32 	%fd34, %f34;
	add.s32 	%r146, %r224, 4;
	st.local.u32 	[%rd1], %r146;
	st.local.f64 	[%rd1+8], %fd34;
	{ // callseq 40, 0
	.param .b64 param0;
	st.param.b64 	[param0], %rd53;
	.param .b64 param1;
	st.param.b64 	[param1], %rd54;
	.param .b32 retval0;
	call.uni (retval0), 
	vprintf, 
	(
	param0, 
	param1
	);
	ld.param.b32 	%r147, [retval0];
	} // callseq 40
	ld.f32 	%f35, [%rd71+-12];
	cvt.f64.f32 	%fd35, %f35;
	add.s32 	%r149, %r224, 5;
	st.local.u32 	[%rd1], %r149;
	st.local.f64 	[%rd1+8], %fd35;
	{ // callseq 41, 0
	.param .b64 param0;
	st.param.b64 	[param0], %rd53;
	.param .b64 param1;
	st.param.b64 	[param1], %rd54;
	.param .b32 retval0;
	call.uni (retval0), 
	vprintf, 
	(
	param0, 
	param1
	);
	ld.param.b32 	%r150, [retval0];
	} // callseq 41
	ld.f32 	%f36, [%rd71+-8];
	cvt.f64.f32 	%fd36, %f36;
	add.s32 	%r152, %r224, 6;
	st.local.u32 	[%rd1], %r152;
	st.local.f64 	[%rd1+8], %fd36;
	{ // callseq 42, 0
	.param .b64 param0;
	st.param.b64 	[param0], %rd53;
	.param .b64 param1;
	st.param.b64 	[param1], %rd54;
	.param .b32 retval0;
	call.uni (retval0), 
	vprintf, 
	(
	param0, 
	param1
	);
	ld.param.b32 	%r153, [retval0];
	} // callseq 42
	ld.f32 	%f37, [%rd71+-4];
	cvt.f64.f32 	%fd37, %f37;
	add.s32 	%r155, %r224, 7;
	st.local.u32 	[%rd1], %r155;
	st.local.f64 	[%rd1+8], %fd37;
	{ // callseq 43, 0
	.param .b64 param0;
	st.param.b64 	[param0], %rd53;
	.param .b64 param1;
	st.param.b64 	[param1], %rd54;
	.param .b32 retval0;
	call.uni (retval0), 
	vprintf, 
	(
	param0, 
	param1
	);
	ld.param.b32 	%r156, [retval0];
	} // callseq 43
	ld.f32 	%f38, [%rd71];
	cvt.f64.f32 	%fd38, %f38;
	add.s32 	%r158, %r224, 8;
	st.local.u32 	[%rd1], %r158;
	st.local.f64 	[%rd1+8], %fd38;
	{ // callseq 44, 0
	.param .b64 param0;
	st.param.b64 	[param0], %rd53;
	.param .b64 param1;
	st.param.b64 	[param1], %rd54;
	.param .b32 retval0;
	call.uni (retval0), 
	vprintf, 
	(
	param0, 
	param1
	);
	ld.param.b32 	%r159, [retval0];
	} // callseq 44
	ld.f32 	%f39, [%rd71+4];
	cvt.f64.f32 	%fd39, %f39;
	add.s32 	%r161, %r224, 9;
	st.local.u32 	[%rd1], %r161;
	st.local.f64 	[%rd1+8], %fd39;
	{ // callseq 45, 0
	.param .b64 param0;
	st.param.b64 	[param0], %rd53;
	.param .b64 param1;
	st.param.b64 	[param1], %rd54;
	.param .b32 retval0;
	call.uni (retval0), 
	vprintf, 
	(
	param0, 
	param1
	);
	ld.param.b32 	%r162, [retval0];
	} // callseq 45
	ld.f32 	%f40, [%rd71+8];
	cvt.f64.f32 	%fd40, %f40;
	add.s32 	%r164, %r224, 10;
	st.local.u32 	[%rd1], %r164;
	st.local.f64 	[%rd1+8], %fd40;
	{ // callseq 46, 0
	.param .b64 param0;
	st.param.b64 	[param0], %rd53;
	.param .b64 param1;
	st.param.b64 	[param1], %rd54;
	.param .b32 retval0;
	call.uni (retval0), 
	vprintf, 
	(
	param0, 
	param1
	);
	ld.param.b32 	%r165, [retval0];
	} // callseq 46
	ld.f32 	%f41, [%rd71+12];
	cvt.f64.f32 	%fd41, %f41;
	add.s32 	%r167, %r224, 11;
	st.local.u32 	[%rd1], %r167;
	st.local.f64 	[%rd1+8], %fd41;
	{ // callseq 47, 0
	.param .b64 param0;
	st.param.b64 	[param0], %rd53;
	.param .b64 param1;
	st.param.b64 	[param1], %rd54;
	.param .b32 retval0;
	call.uni (retval0), 
	vprintf, 
	(
	param0, 
	param1
	);
	ld.param.b32 	%r168, [retval0];
	} // callseq 47
	ld.f32 	%f42, [%rd71+16];
	cvt.f64.f32 	%fd42, %f42;
	add.s32 	%r170, %r224, 12;
	st.local.u32 	[%rd1], %r170;
	st.local.f64 	[%rd1+8], %fd42;
	{ // callseq 48, 0
	.param .b64 param0;
	st.param.b64 	[param0], %rd53;
	.param .b64 param1;
	st.param.b64 	[param1], %rd54;
	.param .b32 retval0;
	call.uni (retval0), 
	vprintf, 
	(
	param0, 
	param1
	);
	ld.param.b32 	%r171, [retval0];
	} // callseq 48
	ld.f32 	%f43, [%rd71+20];
	cvt.f64.f32 	%fd43, %f43;
	add.s32 	%r173, %r224, 13;
	st.local.u32 	[%rd1], %r173;
	st.local.f64 	[%rd1+8], %fd43;
	{ // callseq 49, 0
	.param .b64 param0;
	st.param.b64 	[param0], %rd53;
	.param .b64 param1;
	st.param.b64 	[param1], %rd54;
	.param .b32 retval0;
	call.uni (retval0), 
	vprintf, 
	(
	param0, 
	param1
	);
	ld.param.b32 	%r174, [retval0];
	} // callseq 49
	ld.f32 	%f44, [%rd71+24];
	cvt.f64.f32 	%fd44, %f44;
	add.s32 	%r176, %r224, 14;
	st.local.u32 	[%rd1], %r176;
	st.local.f64 	[%rd1+8], %fd44;
	{ // callseq 50, 0
	.param .b64 param0;
	st.param.b64 	[param0], %rd53;
	.param .b64 param1;
	st.param.b64 	[param1], %rd54;
	.param .b32 retval0;
	call.uni (retval0), 
	vprintf, 
	(
	param0, 
	param1
	);
	ld.param.b32 	%r177, [retval0];
	} // callseq 50
	ld.f32 	%f45, [%rd71+28];
	cvt.f64.f32 	%fd45, %f45;
	add.s32 	%r179, %r224, 15;
	st.local.u32 	[%rd1], %r179;
	st.local.f64 	[%rd1+8], %fd45;
	{ // callseq 51, 0
	.param .b64 param0;
	st.param.b64 	[param0], %rd53;
	.param .b64 param1;
	st.param.b64 	[param1], %rd54;
	.param .b32 retval0;
	call.uni (retval0), 
	vprintf, 
	(
	param0, 
	param1
	);
	ld.param.b32 	%r180, [retval0];
	} // callseq 51
	add.s64 	%rd71, %rd71, 64;
	add.s32 	%r224, %r224, 16;
	setp.ne.s32 	%p11, %r224, %r225;
	@%p11 bra 	$L__BB0_15;
$L__BB0_16:
	and.b32  	%r21, %r33, 15;
	setp.eq.s32 	%p12, %r21, 0;
	@%p12 bra 	$L__BB0_25;
	and.b32  	%r22, %r33, 7;
	setp.lt.u32 	%p13, %r21, 8;
	@%p13 bra 	$L__BB0_19;
	mul.wide.u32 	%rd55, %r225, 4;
	add.s64 	%rd56, %rd3, %rd55;
	ld.f32 	%f46, [%rd56];
	cvt.f64.f32 	%fd46, %f46;
	st.local.u32 	[%rd1], %r225;
	st.local.f64 	[%rd1+8], %fd46;
	mov.u64 	%rd57, $str$7;
	cvta.global.u64 	%rd58, %rd57;
	add.u64 	%rd59, %SP, 0;
	{ // callseq 52, 0
	.param .b64 param0;
	st.param.b64 	[param0], %rd58;
	.param .b64 param1;
	st.param.b64 	[param1], %rd59;
	.param .b32 retval0;
	call.uni (retval0), 
	vprintf, 
	(
	param0, 
	param1
	);
	ld.param.b32 	%r182, [retval0];
	} // callseq 52
	add.s32 	%r184, %r225, 1;
	ld.f32 	%f47, [%rd56+4];
	cvt.f64.f32 	%fd47, %f47;
	st.local.u32 	[%rd1], %r184;
	st.local.f64 	[%rd1+8], %fd47;
	{ // callseq 53, 0
	.param .b64 param0;
	st.param.b64 	[param0], %rd58;
	.param .b64 param1;
	st.param.b64 	[param1], %rd59;
	.param .b32 retval0;
	call.uni (retval0), 
	vprintf, 
	(
	param0, 
	param1
	);
	ld.param.b32 	%r185, [retval0];
	} // callseq 53
	add.s32 	%r187, %r225, 2;
	ld.f32 	%f48, [%rd56+8];
	cvt.f64.f32 	%fd48, %f48;
	st.local.u32 	[%rd1], %r187;
	st.local.f64 	[%rd1+8], %fd48;
	{ // callseq 54, 0
	.param .b64 param0;
	st.param.b64 	[param0], %rd58;
	.param .b64 param1;
	st.param.b64 	[param1], %rd59;
	.param .b32 retval0;
	call.uni (retval0), 
	vprintf, 
	(
	param0, 
	param1
	);
	ld.param.b32 	%r188, [retval0];
	} // callseq 54
	add.s32 	%r190, %r225, 3;
	ld.f32 	%f49, [%rd56+12];
	cvt.f64.f32 	%fd49, %f49;
	st.local.u32 	[%rd1], %r190;
	st.local.f64 	[%rd1+8], %fd49;
	{ // callseq 55, 0
	.param .b64 param0;
	st.param.b64 	[param0], %rd58;
	.param .b64 param1;
	st.param.b64 	[param1], %rd59;
	.param .b32 retval0;
	call.uni (retval0), 
	vprintf, 
	(
	param0, 
	param1
	);
	ld.param.b32 	%r191, [retval0];
	} // callseq 55
	add.s32 	%r193, %r225, 4;
	ld.f32 	%f50, [%rd56+16];
	cvt.f64.f32 	%fd50, %f50;
	st.local.u32 	[%rd1], %r193;
	st.local.f64 	[%rd1+8], %fd50;
	{ // callseq 56, 0
	.param .b64 param0;
	st.param.b64 	[param0], %rd58;
	.param .b64 param1;
	st.param.b64 	[param1], %rd59;
	.param .b32 retval0;
	call.uni (retval0), 
	vprintf, 
	(
	param0, 
	param1
	);
	ld.param.b32 	%r194, [retval0];
	} // callseq 56
	add.s32 	%r196, %r225, 5;
	ld.f32 	%f51, [%rd56+20];
	cvt.f64.f32 	%fd51, %f51;
	st.local.u32 	[%rd1], %r196;
	st.local.f64 	[%rd1+8], %fd51;
	{ // callseq 57, 0
	.param .b64 param0;
	st.param.b64 	[param0], %rd58;
	.param .b64 param1;
	st.param.b64 	[param1], %rd59;
	.param .b32 retval0;
	call.uni (retval0), 
	vprintf, 
	(
	param0, 
	param1
	);
	ld.param.b32 	%r197, [retval0];
	} // callseq 57
	add.s32 	%r199, %r225, 6;
	ld.f32 	%f52, [%rd56+24];
	cvt.f64.f32 	%fd52, %f52;
	st.local.u32 	[%rd1], %r199;
	st.local.f64 	[%rd1+8], %fd52;
	{ // callseq 58, 0
	.param .b64 param0;
	st.param.b64 	[param0], %rd58;
	.param .b64 param1;
	st.param.b64 	[param1], %rd59;
	.param .b32 retval0;
	call.uni (retval0), 
	vprintf, 
	(
	param0, 
	param1
	);
	ld.param.b32 	%r200, [retval0];
	} // callseq 58
	add.s32 	%r202, %r225, 7;
	ld.f32 	%f53, [%rd56+28];
	cvt.f64.f32 	%fd53, %f53;
	st.local.u32 	[%rd1], %r202;
	st.local.f64 	[%rd1+8], %fd53;
	{ // callseq 59, 0
	.param .b64 param0;
	st.param.b64 	[param0], %rd58;
	.param .b64 param1;
	st.param.b64 	[param1], %rd59;
	.param .b32 retval0;
	call.uni (retval0), 
	vprintf, 
	(
	param0, 
	param1
	);
	ld.param.b32 	%r203, [retval0];
	} // callseq 59
	add.s32 	%r225, %r225, 8;
$L__BB0_19:
	setp.eq.s32 	%p14, %r22, 0;
	@%p14 bra 	$L__BB0_25;
	and.b32  	%r25, %r33, 3;
	setp.lt.u32 	%p15, %r22, 4;
	@%p15 bra 	$L__BB0_22;
	mul.wide.u32 	%rd60, %r225, 4;
	add.s64 	%rd61, %rd3, %rd60;
	ld.f32 	%f54, [%rd61];
	cvt.f64.f32 	%fd54, %f54;
	st.local.u32 	[%rd1], %r225;
	st.local.f64 	[%rd1+8], %fd54;
	mov.u64 	%rd62, $str$7;
	cvta.global.u64 	%rd63, %rd62;
	add.u64 	%rd64, %SP, 0;
	{ // callseq 60, 0
	.param .b64 param0;
	st.param.b64 	[param0], %rd63;
	.param .b64 param1;
	st.param.b64 	[param1], %rd64;
	.param .b32 retval0;
	call.uni (retval0), 
	vprintf, 
	(
	param0, 
	param1
	);
	ld.param.b32 	%r205, [retval0];
	} // callseq 60
	add.s32 	%r207, %r225, 1;
	ld.f32 	%f55, [%rd61+4];
	cvt.f64.f32 	%fd55, %f55;
	st.local.u32 	[%rd1], %r207;
	st.local.f64 	[%rd1+8], %fd55;
	{ // callseq 61, 0
	.param .b64 param0;
	st.param.b64 	[param0], %rd63;
	.param .b64 param1;
	st.param.b64 	[param1], %rd64;
	.param .b32 retval0;
	call.uni (retval0), 
	vprintf, 
	(
	param0, 
	param1
	);
	ld.param.b32 	%r208, [retval0];
	} // callseq 61
	add.s32 	%r210, %r225, 2;
	ld.f32 	%f56, [%rd61+8];
	cvt.f64.f32 	%fd56, %f56;
	st.local.u32 	[%rd1], %r210;
	st.local.f64 	[%rd1+8], %fd56;
	{ // callseq 62, 0
	.param .b64 param0;
	st.param.b64 	[param0], %rd63;
	.param .b64 param1;
	st.param.b64 	[param1], %rd64;
	.param .b32 retval0;
	call.uni (retval0), 
	vprintf, 
	(
	param0, 
	param1
	);
	ld.param.b32 	%r211, [retval0];
	} // callseq 62
	add.s32 	%r213, %r225, 3;
	ld.f32 	%f57, [%rd61+12];
	cvt.f64.f32 	%fd57, %f57;
	st.local.u32 	[%rd1], %r213;
	st.local.f64 	[%rd1+8], %fd57;
	{ // callseq 63, 0
	.param .b64 param0;
	st.param.b64 	[param0], %rd63;
	.param .b64 param1;
	st.param.b64 	[param1], %rd64;
	.param .b32 retval0;
	call.uni (retval0), 
	vprintf, 
	(
	param0, 
	param1
	);
	ld.param.b32 	%r214, [retval0];
	} // callseq 63
	add.s32 	%r225, %r225, 4;
$L__BB0_22:
	setp.eq.s32 	%p16, %r25, 0;
	@%p16 bra 	$L__BB0_25;
	mul.wide.u32 	%rd65, %r225, 4;
	add.s64 	%rd72, %rd3, %rd65;
	neg.s32 	%r228, %r25;
	mov.u64 	%rd66, $str$7;
	add.u64 	%rd68, %SP, 0;
$L__BB0_24:
	.pragma "nounroll";
	ld.f32 	%f58, [%rd72];
	cvt.f64.f32 	%fd58, %f58;
	st.local.u32 	[%rd1], %r225;
	st.local.f64 	[%rd1+8], %fd58;
	cvta.global.u64 	%rd67, %rd66;
	{ // callseq 64, 0
	.param .b64 param0;
	st.param.b64 	[param0], %rd67;
	.param .b64 param1;
	st.param.b64 	[param1], %rd68;
	.param .b32 retval0;
	call.uni (retval0), 
	vprintf, 
	(
	param0, 
	param1
	);
	ld.param.b32 	%r216, [retval0];
	} // callseq 64
	add.s32 	%r225, %r225, 1;
	add.s64 	%rd72, %rd72, 4;
	add.s32 	%r228, %r228, 1;
	setp.ne.s32 	%p17, %r228, 0;
	@%p17 bra 	$L__BB0_24;
$L__BB0_25:
	ret;

}


// ===== COMPILED SASS (sm_100) =====

	.target	sm_100

	.elftype	@"ET_EXEC"


//--------------------- .note.nv.tkinfo           --------------------------
	.section	.note.nv.tkinfo,"",@"SHT_NOTE"
	.sectionflags	@"SHF_NOTE_NV_TKINFO"
	.tkinfo
        /*0018*/ 	.word	0x00000002
        /*0030*/ 	.string	""
        /*0030*/ 	.string	"ptxas"
        /*0030*/ 	.string	"Cuda compilation tools, release 13.0, V13.0.88"
        /*0030*/ 	.string	"Build cuda_13.0.r13.0/compiler.36424714_0"
        /*0030*/ 	.string	"-arch sm_100 -m 64 "



//--------------------- .note.nv.cuinfo           --------------------------
	.section	.note.nv.cuinfo,"",@"SHT_NOTE"
	.sectionflags	@"SHF_NOTE_NV_CUINFO"
        /*0018*/ 	.short	0x0002
        /*001a*/ 	.short	0x0064
        /*001c*/ 	.short	0x0082
	.zero		2


//--------------------- .nv.info                  --------------------------
	.section	.nv.info,"",@"SHT_CUDA_INFO"
	.align	4


	//----- nvinfo : EIATTR_REGCOUNT
	.align		4
        /*0000*/ 	.byte	0x04, 0x2f
        /*0002*/ 	.short	(.L_9 - .L_8)
	.align		4
.L_8:
        /*0004*/ 	.word	index@(_Z8p_kernelPPfS_S_i)
        /*0008*/ 	.word	0x00000020


	//----- nvinfo : EIATTR_FRAME_SIZE
	.align		4
.L_9:
        /*000c*/ 	.byte	0x04, 0x11
        /*000e*/ 	.short	(.L_11 - .L_10)
	.align		4
.L_10:
        /*0010*/ 	.word	index@(_Z8p_kernelPPfS_S_i)
        /*0014*/ 	.word	0x00000010


	//----- nvinfo : EIATTR_MIN_STACK_SIZE
	.align		4
.L_11:
        /*0018*/ 	.byte	0x04, 0x12
        /*001a*/ 	.short	(.L_13 - .L_12)
	.align		4
.L_12:
        /*001c*/ 	.word	index@(_Z8p_kernelPPfS_S_i)
        /*0020*/ 	.word	0x00000010
.L_13:


//--------------------- .nv.compat                --------------------------
	.section	.nv.compat,"",@"SHT_CUDA_COMPAT_INFO"
	.align	4
        /*0000*/ 	.byte	0x02, 0x09, 0x00, 0x00, 0x02, 0x02, 0x01, 0x00, 0x02, 0x05, 0x05, 0x00, 0x03, 0x07, 0x01, 0x01
        /*0010*/ 	.byte	0x02, 0x03, 0x00, 0x00, 0x02, 0x06, 0x01, 0x00, 0x04, 0x0b, 0x08, 0x00, 0x09, 0x00, 0x00, 0x00
        /*0020*/ 	.byte	0x00, 0x00, 0x00, 0x00


//--------------------- .nv.info._Z8p_kernelPPfS_S_i --------------------------
	.section	.nv.info._Z8p_kernelPPfS_S_i,"",@"SHT_CUDA_INFO"
	.sectionflags	@""
	.align	4


	//----- nvinfo : EIATTR_CUDA_API_VERSION
	.align		4
        /*0000*/ 	.byte	0x04, 0x37
        /*0002*/ 	.short	(.L_15 - .L_14)
.L_14:
        /*0004*/ 	.word	0x00000082


	//----- nvinfo : EIATTR_KPARAM_INFO
	.align		4
.L_15:
        /*0008*/ 	.byte	0x04, 0x17
        /*000a*/ 	.short	(.L_17 - .L_16)
.L_16:
        /*000c*/ 	.word	0x00000000
        /*0010*/ 	.short	0x0003
        /*0012*/ 	.short	0x0018
        /*0014*/ 	.byte	0x00, 0xf0, 0x11, 0x00


	//----- nvinfo : EIATTR_KPARAM_INFO
	.align		4
.L_17:
        /*0018*/ 	.byte	0x04, 0x17
        /*001a*/ 	.short	(.L_19 - .L_18)
.L_18:
        /*001c*/ 	.word	0x00000000
        /*0020*/ 	.short	0x0002
        /*0022*/ 	.short	0x0010
        /*0024*/ 	.byte	0x00, 0xf5, 0x21, 0x00


	//----- nvinfo : EIATTR_KPARAM_INFO
	.align		4
.L_19:
        /*0028*/ 	.byte	0x04, 0x17
        /*002a*/ 	.short	(.L_21 - .L_20)
.L_20:
        /*002c*/ 	.word	0x00000000
        /*0030*/ 	.short	0x0001
        /*0032*/ 	.short	0x0008
        /*0034*/ 	.byte	0x00, 0xf5, 0x21, 0x00


	//----- nvinfo : EIATTR_KPARAM_INFO
	.align		4
.L_21:
        /*0038*/ 	.byte	0x04, 0x17
        /*003a*/ 	.short	(.L_23 - .L_22)
.L_22:
        /*003c*/ 	.word	0x00000000
        /*0040*/ 	.short	0x0000
        /*0042*/ 	.short	0x0000
        /*0044*/ 	.byte	0x00, 0xf5, 0x21, 0x00


	//----- nvinfo : EIATTR_SPARSE_MMA_MASK
	.align		4
.L_23:
        /*0048*/ 	.byte	0x03, 0x50
        /*004a*/ 	.short	0x0000


	//----- nvinfo : EIATTR_MAXREG_COUNT
	.align		4
        /*004c*/ 	.byte	0x03, 0x1b
        /*004e*/ 	.short	0x00ff


	//----- nvinfo : EIATTR_EXTERNS
	.align		4
        /*0050*/ 	.byte	0x04, 0x0f
        /*0052*/ 	.short	(.L_25 - .L_24)


	//   ....[0]....
	.align		4
.L_24:
        /*0054*/ 	.word	index@(vprintf)


	//----- nvinfo : EIATTR_MERCURY_ISA_VERSION
	.align		4
.L_25:
        /*0058*/ 	.byte	0x03, 0x5f
        /*005a*/ 	.short	0x0101


	//----- nvinfo : EIATTR_VRC_CTA_INIT_COUNT
	.align		4
        /*005c*/ 	.byte	0x02, 0x4a
	.zero		1
	.zero		1


	//----- nvinfo : EIATTR_SYSCALL_OFFSETS
	.align		4
        /*0060*/ 	.byte	0x04, 0x46
        /*0062*/ 	.short	(.L_27 - .L_26)


	//   ....[0]....
.L_26:
        /*0064*/ 	.word	0x000000d0


	//   ....[1]....
        /*0068*/ 	.word	0x00000170


	//   ....[2]....
        /*006c*/ 	.word	0x00000210


	//   ....[3]....
        /*0070*/ 	.word	0x000002c0


	//   ....[4]....
        /*0074*/ 	.word	0x00000390


	//   ....[5]....
        /*0078*/ 	.word	0x00000460


	//   ....[6]....
        /*007c*/ 	.word	0x00000540


	//   ....[7]....
        /*0080*/ 	.word	0x000006e0


	//   ....[8]....
        /*0084*/ 	.word	0x000007e0


	//   ....[9]....
        /*0088*/ 	.word	0x000008d0


	//   ....[10]....
        /*008c*/ 	.word	0x000009c0


	//   ....[11]....
        /*0090*/ 	.word	0x00000ab0


	//   ....[12]....
        /*0094*/ 	.word	0x00000ba0


	//   ....[13]....
        /*0098*/ 	.word	0x00000c90


	//   ....[14]....
        /*009c*/ 	.word	0x00000d80


	//   ....[15]....
        /*00a0*/ 	.word	0x00000e70


	//   ....[16]....
        /*00a4*/ 	.word	0x00000f60


	//   ....[17]....
        /*00a8*/ 	.word	0x00001050


	//   ....[18]....
        /*00ac*/ 	.word	0x00001140


	//   ....[19]....
        /*00b0*/ 	.word	0x00001230


	//   ....[20]....
        /*00b4*/ 	.word	0x00001320


	//   ....[21]....
        /*00b8*/ 	.word	0x00001410


	//   ....[22]....
        /*00bc*/ 	.word	0x00001500


	//   ....[23]....
        /*00c0*/ 	.word	0x000016c0


	//   ....[24]....
        /*00c4*/ 	.word	0x000017c0


	//   ....[25]....
        /*00c8*/ 	.word	0x000018b0


	//   ....[26]....
        /*00cc*/ 	.word	0x000019a0


	//   ....[27]....
        /*00d0*/ 	.word	0x00001a90


	//   ....[28]....
        /*00d4*/ 	.word	0x00001b80


	//   ....[29]....
        /*00d8*/ 	.word	0x00001c70


	//   ....[30]....
        /*00dc*/ 	.word	0x00001d60


	//   ....[31]....
        /*00e0*/ 	.word	0x00001ee0


	//   ....[32]....
        /*00e4*/ 	.word	0x00001fe0


	//   ....[33]....
        /*00e8*/ 	.word	0x000020d0


	//   ....[34]....
        /*00ec*/ 	.word	0x000021c0


	//   ....[35]....
        /*00f0*/ 	.word	0x00002370


	//   ....[36]....
        /*00f4*/ 	.word	0x00002560


	//   ....[37]....
        /*00f8*/ 	.word	0x00002650


	//   ....[38]....
        /*00fc*/ 	.word	0x00002740


	//   ....[39]....
        /*0100*/ 	.word	0x00002830


	//   ....[40]....
        /*0104*/ 	.word	0x00002920


	//   ....[41]....
        /*0108*/ 	.word	0x00002a10


	//   ....[42]....
        /*010c*/ 	.word	0x00002b00


	//   ....[43]....
        /*0110*/ 	.word	0x00002bf0


	//   ....[44]....
        /*0114*/ 	.word	0x00002ce0


	//   ....[45]....
        /*0118*/ 	.word	0x00002dd0


	//   ....[46]....
        /*011c*/ 	.word	0x00002ec0


	//   ....[47]....
        /*0120*/ 	.word	0x00002fb0


	//   ....[48]....
        /*0124*/ 	.word	0x000030a0


	//   ....[49]....
        /*0128*/ 	.word	0x00003190


	//   ....[50]....
        /*012c*/ 	.word	0x00003280


	//   ....[51]....
        /*0130*/ 	.word	0x00003370


	//   ....[52]....
        /*0134*/ 	.word	0x00003530


	//   ....[53]....
        /*0138*/ 	.word	0x00003620


	//   ....[54]....
        /*013c*/ 	.word	0x00003710


	//   ....[55]....
        /*0140*/ 	.word	0x00003800


	//   ....[56]....
        /*0144*/ 	.word	0x000038f0


	//   ....[57]....
        /*0148*/ 	.word	0x000039e0


	//   ....[58]....
        /*014c*/ 	.word	0x00003ad0


	//   ....[59]....
        /*0150*/ 	.word	0x00003bc0


	//   ....[60]....
        /*0154*/ 	.word	0x00003d30


	//   ....[61]....
        /*0158*/ 	.word	0x00003e20


	//   ....[62]....
        /*015c*/ 	.word	0x00003f10


	//   ....[63]....
        /*0160*/ 	.word	0x00004000


	//   ....[64]....
        /*0164*/ 	.word	0x00004170


	//----- nvinfo : EIATTR_EXIT_INSTR_OFFSETS
	.align		4
.L_27:
        /*0168*/ 	.byte	0x04, 0x1c
        /*016a*/ 	.short	(.L_29 - .L_28)


	//   ....[0]....
.L_28:
        /*016c*/ 	.word	0x00000570


	//   ....[1]....
        /*0170*/ 	.word	0x00003400


	//   ....[2]....
        /*0174*/ 	.word	0x00003bf0


	//   ....[3]....
        /*0178*/ 	.word	0x00004030


	//   ....[4]....
        /*017c*/ 	.word	0x000041d0


	//----- nvinfo : EIATTR_CRS_STACK_SIZE
	.align		4
.L_29:
        /*0180*/ 	.byte	0x04, 0x1e
        /*0182*/ 	.short	(.L_31 - .L_30)
.L_30:
        /*0184*/ 	.word	0x00000000


	//----- nvinfo : EIATTR_CBANK_PARAM_SIZE
	.align		4
.L_31:
        /*0188*/ 	.byte	0x03, 0x19
        /*018a*/ 	.short	0x001c


	//----- nvinfo : EIATTR_PARAM_CBANK
	.align		4
        /*018c*/ 	.byte	0x04, 0x0a
        /*018e*/ 	.short	(.L_33 - .L_32)
	.align		4
.L_32:
        /*0190*/ 	.word	index@(.nv.constant0._Z8p_kernelPPfS_S_i)
        /*0194*/ 	.short	0x0380
        /*0196*/ 	.short	0x001c


	//----- nvinfo : EIATTR_SW_WAR
	.align		4
.L_33:
        /*0198*/ 	.byte	0x04, 0x36
        /*019a*/ 	.short	(.L_35 - .L_34)
.L_34:
        /*019c*/ 	.word	0x00000008
.L_35:


//--------------------- .nv.callgraph             --------------------------
	.section	.nv.callgraph,"",@"SHT_CUDA_CALLGRAPH"
	.align	4
	.sectionentsize	8
	.align		4
        /*0000*/ 	.word	0x00000000
	.align		4
        /*0004*/ 	.word	0xffffffff
	.align		4
        /*0008*/ 	.word	index@(_Z8p_kernelPPfS_S_i)
	.align		4
        /*000c*/ 	.word	index@(vprintf)
	.align		4
        /*0010*/ 	.word	0x00000000
	.align		4
        /*0014*/ 	.word	0xfffffffe
	.align		4
        /*0018*/ 	.word	0x00000000
	.align		4
        /*001c*/ 	.word	0xfffffffd
	.align		4
        /*0020*/ 	.word	0x00000000
	.align		4
        /*0024*/ 	.word	0xfffffffc


//--------------------- .nv.constant4             --------------------------
	.section	.nv.constant4,"a",@progbits
	.align	8
	.align		8
.nv.constant4:
        /*0000*/ 	.dword	vprintf
	.align		8
        /*0008*/ 	.dword	$str
	.align		8
        /*0010*/ 	.dword	$str$1
	.align		8
        /*0018*/ 	.dword	$str$2
	.align		8
        /*0020*/ 	.dword	$str$3
	.align		8
        /*0028*/ 	.dword	$str$4
	.align		8
        /*0030*/ 	.dword	$str$5
	.align		8
        /*0038*/ 	.dword	$str$6
	.align		8
        /*0040*/ 	.dword	$str$7


//--------------------- .text._Z8p_kernelPPfS_S_i --------------------------
	.section	.text._Z8p_kernelPPfS_S_i,"ax",@progbits
	.align	128
        .global         _Z8p_kernelPPfS_S_i
        .type           _Z8p_kernelPPfS_S_i,@function
        .size           _Z8p_kernelPPfS_S_i,(.L_x_78 - _Z8p_kernelPPfS_S_i)
        .other          _Z8p_kernelPPfS_S_i,@"STO_CUDA_ENTRY STV_DEFAULT"
_Z8p_kernelPPfS_S_i:
.text._Z8p_kernelPPfS_S_i:
[----:B------:R-:W0:Y:S01]  /*0000*/  LDC R1, c[0x0][0x37c] ;  /* 0x0000df00ff017b82 */ /* 0x000e220000000800 */
[----:B------:R-:W-:Y:S01]  /*0010*/  MOV R16, 0x0 ;  /* 0x0000000000107802 */ /* 0x000fe20000000f00 */
[----:B------:R-:W1:Y:S01]  /*0020*/  LDCU UR4, c[0x0][0x2f8] ;  /* 0x00005f00ff0477ac */ /* 0x000e620008000800 */
[----:B0-----:R-:W-:Y:S01]  /*0030*/  VIADD R1, R1, 0xfffffff0 ;  /* 0xfffffff001017836 */ /* 0x001fe20000000000 */
[----:B------:R-:W-:-:S04]  /*0040*/  CS2R R6, SRZ ;  /* 0x0000000000067805 */ /* 0x000fc8000001ff00 */
[----:B------:R0:W2:Y:S01]  /*0050*/  LDC.64 R8, c[0x4][R16] ;  /* 0x0100000010087b82 */ /* 0x0000a20000000a00 */
[----:B------:R-:W3:Y:S01]  /*0060*/  LDCU.64 UR6, c[0x4][0x8] ;  /* 0x01000100ff0677ac */ /* 0x000ee20008000a00 */
[----:B------:R-:W4:Y:S01]  /*0070*/  LDCU UR5, c[0x0][0x2fc] ;  /* 0x00005f80ff0577ac */ /* 0x000f220008000800 */
[----:B-1----:R-:W-:Y:S01]  /*0080*/  IADD3 R24, P0, PT, R1, UR4, RZ ;  /* 0x0000000401187c10 */ /* 0x002fe2000ff1e0ff */
[----:B---3--:R-:W-:Y:S02]  /*0090*/  IMAD.U32 R4, RZ, RZ, UR6 ;  /* 0x00000006ff047e24 */ /* 0x008fe4000f8e00ff */
[----:B------:R-:W-:Y:S02]  /*00a0*/  IMAD.U32 R5, RZ, RZ, UR7 ;  /* 0x00000007ff057e24 */ /* 0x000fe4000f8e00ff */
[----:B0---4-:R-:W-:-:S08]  /*00b0*/  IMAD.X R2, RZ, RZ, UR5, P0 ;  /* 0x00000005ff027e24 */ /* 0x011fd000080e06ff */
[----:B------:R-:W-:-:S07]  /*00c0*/  LEPC R20, `(.L_x_0) ;  /* 0x000000001014794e */ /* 0x000fce0000000000 */
[----:B--2---:R-:W-:Y:S05]  /*00d0*/  CALL.ABS.NOINC R8 ;  /* 0x0000000008007343 */ /* 0x004fea0003c00000 */
.L_x_0:
[----:B------:R-:W0:Y:S01]  /*00e0*/  LDC.64 R8, c[0x0][0x380] ;  /* 0x0000e000ff087b82 */ /* 0x000e220000000a00 */
[----:B------:R-:W1:Y:S01]  /*00f0*/  LDCU.64 UR4, c[0x4][0x10] ;  /* 0x01000200ff0477ac */ /* 0x000e620008000a00 */
[----:B------:R-:W-:Y:S01]  /*0100*/  MOV R6, R24 ;  /* 0x0000001800067202 */ /* 0x000fe20000000f00 */
[----:B------:R-:W-:-:S05]  /*0110*/  IMAD.MOV.U32 R7, RZ, RZ, R2 ;  /* 0x000000ffff077224 */ /* 0x000fca00078e0002 */
[----:B------:R2:W3:Y:S01]  /*0120*/  LDC.64 R10, c[0x4][R16] ;  /* 0x01000000100a7b82 */ /* 0x0004e20000000a00 */
[----:B-1----:R-:W-:Y:S02]  /*0130*/  IMAD.U32 R4, RZ, RZ, UR4 ;  /* 0x00000004ff047e24 */ /* 0x002fe4000f8e00ff */
[----:B------:R-:W-:Y:S01]  /*0140*/  IMAD.U32 R5, RZ, RZ, UR5 ;  /* 0x00000005ff057e24 */ /* 0x000fe2000f8e00ff */
[----:B0-----:R2:W-:Y:S06]  /*0150*/  STL.64 [R1], R8 ;  /* 0x0000000801007387 */ /* 0x0015ec0000100a00 */
[----:B------:R-:W-:-:S07]  /*0160*/  LEPC R20, `(.L_x_1) ;  /* 0x000000001014794e */ /* 0x000fce0000000000 */
[----:B--23--:R-:W-:Y:S05]  /*0170*/  CALL.ABS.NOINC R10 ;  /* 0x000000000a007343 */ /* 0x00cfea0003c00000 */
.L_x_1:
[----:B------:R-:W0:Y:S01]  /*0180*/  LDC.64 R8, c[0x0][0x388] ;  /* 0x0000e200ff087b82 */ /* 0x000e220000000a00 */
[----:B------:R-:W1:Y:S01]  /*0190*/  LDCU.64 UR4, c[0x4][0x18] ;  /* 0x01000300ff0477ac */ /* 0x000e620008000a00 */
[----:B------:R-:W-:Y:S02]  /*01a0*/  IMAD.MOV.U32 R6, RZ, RZ, R24 ;  /* 0x000000ffff067224 */ /* 0x000fe400078e0018 */
[----:B------:R-:W-:-:S04]  /*01b0*/  IMAD.MOV.U32 R7, RZ, RZ, R2 ;  /* 0x000000ffff077224 */ /* 0x000fc800078e0002 */
[----:B------:R2:W3:Y:S01]  /*01c0*/  LDC.64 R10, c[0x4][R16] ;  /* 0x01000000100a7b82 */ /* 0x0004e20000000a00 */
[----:B-1----:R-:W-:Y:S02]  /*01d0*/  IMAD.U32 R4, RZ, RZ, UR4 ;  /* 0x00000004ff047e24 */ /* 0x002fe4000f8e00ff */
[----:B------:R-:W-:Y:S01]  /*01e0*/  IMAD.U32 R5, RZ, RZ, UR5 ;  /* 0x00000005ff057e24 */ /* 0x000fe2000f8e00ff */
[----:B0-----:R2:W-:Y:S06]  /*01f0*/  STL.64 [R1], R8 ;  /* 0x0000000801007387 */ /* 0x0015ec0000100a00 */
[----:B------:R-:W-:-:S07]  /*0200*/  LEPC R20, `(.L_x_2) ;  /* 0x000000001014794e */ /* 0x000fce0000000000 */
[----:B--23--:R-:W-:Y:S05]  /*0210*/  CALL.ABS.NOINC R10 ;  /* 0x000000000a007343 */ /* 0x00cfea0003c00000 */
.L_x_2:
[----:B------:R-:W0:Y:S01]  /*0220*/  LDC.64 R8, c[0x0][0x390] ;  /* 0x0000e400ff087b82 */ /* 0x000e220000000a00 */
[----:B------:R-:W1:Y:S01]  /*0230*/  LDCU.64 UR4, c[0x4][0x20] ;  /* 0x01000400ff0477ac */ /* 0x000e620008000a00 */
[----:B------:R-:W-:Y:S02]  /*0240*/  IMAD.MOV.U32 R6, RZ, RZ, R24 ;  /* 0x000000ffff067224 */ /* 0x000fe400078e0018 */
[----:B------:R-:W-:-:S04]  /*0250*/  IMAD.MOV.U32 R7, RZ, RZ, R2 ;  /* 0x000000ffff077224 */ /* 0x000fc800078e0002 */
[----:B------:R2:W3:Y:S08]  /*0260*/  LDC.64 R10, c[0x4][R16] ;  /* 0x01000000100a7b82 */ /* 0x0004f00000000a00 */
[----:B------:R-:W4:Y:S01]  /*0270*/  LDC.64 R18, c[0x0][0x358] ;  /* 0x0000d600ff127b82 */ /* 0x000f220000000a00 */
[----:B-1----:R-:W-:Y:S01]  /*0280*/  IMAD.U32 R4, RZ, RZ, UR4 ;  /* 0x00000004ff047e24 */ /* 0x002fe2000f8e00ff */
[----:B------:R-:W-:Y:S01]  /*0290*/  MOV R5, UR5 ;  /* 0x0000000500057c02 */ /* 0x000fe20008000f00 */
[----:B0-----:R2:W-:Y:S06]  /*02a0*/  STL.64 [R1], R8 ;  /* 0x0000000801007387 */ /* 0x0015ec0000100a00 */
[----:B------:R-:W-:-:S07]  /*02b0*/  LEPC R20, `(.L_x_3) ;  /* 0x000000001014794e */ /* 0x000fce0000000000 */
[----:B--234-:R-:W-:Y:S05]  /*02c0*/  CALL.ABS.NOINC R10 ;  /* 0x000000000a007343 */ /* 0x01cfea0003c00000 */
.L_x_3:
[----:B------:R-:W0:Y:S01]  /*02d0*/  LDC.64 R8, c[0x0][0x380] ;  /* 0x0000e000ff087b82 */ /* 0x000e220000000a00 */
[----:B------:R-:W-:Y:S02]  /*02e0*/  R2UR UR4, R18 ;  /* 0x00000000120472ca */ /* 0x000fe400000e0000 */
[----:B------:R-:W-:-:S13]  /*02f0*/  R2UR UR5, R19 ;  /* 0x00000000130572ca */ /* 0x000fda00000e0000 */
[----:B0-----:R-:W2:Y:S01]  /*0300*/  LDG.E.64 R8, desc[UR4][R8.64] ;  /* 0x0000000408087981 */ /* 0x001ea2000c1e1b00 */
[----:B------:R0:W1:Y:S01]  /*0310*/  LDC.64 R10, c[0x4][R16] ;  /* 0x01000000100a7b82 */ /* 0x0000620000000a00 */
[----:B------:R-:W3:Y:S01]  /*0320*/  LDCU.64 UR4, c[0x4][0x28] ;  /* 0x01000500ff0477ac */ /* 0x000ee20008000a00 */
[----:B------:R-:W-:Y:S02]  /*0330*/  IMAD.MOV.U32 R6, RZ, RZ, R24 ;  /* 0x000000ffff067224 */ /* 0x000fe400078e0018 */
[----:B------:R-:W-:Y:S02]  /*0340*/  IMAD.MOV.U32 R7, RZ, RZ, R2 ;  /* 0x000000ffff077224 */ /* 0x000fe400078e0002 */
[----:B---3--:R-:W-:Y:S02]  /*0350*/  IMAD.U32 R4, RZ, RZ, UR4 ;  /* 0x00000004ff047e24 */ /* 0x008fe4000f8e00ff */
[----:B------:R-:W-:Y:S01]  /*0360*/  IMAD.U32 R5, RZ, RZ, UR5 ;  /* 0x00000005ff057e24 */ /* 0x000fe2000f8e00ff */
[----:B-12---:R0:W-:Y:S06]  /*0370*/  STL.64 [R1], R8 ;  /* 0x0000000801007387 */ /* 0x0061ec0000100a00 */
[----:B------:R-:W-:-:S07]  /*0380*/  LEPC R20, `(.L_x_4) ;  /* 0x000000001014794e */ /* 0x000fce0000000000 */
[----:B0-----:R-:W-:Y:S05]  /*0390*/  CALL.ABS.NOINC R10 ;  /* 0x000000000a007343 */ /* 0x001fea0003c00000 */
.L_x_4:
[----:B------:R-:W0:Y:S01]  /*03a0*/  LDC.64 R8, c[0x0][0x380] ;  /* 0x0000e000ff087b82 */ /* 0x000e220000000a00 */
[----:B------:R-:W-:Y:S02]  /*03b0*/  R2UR UR4, R18 ;  /* 0x00000000120472ca */ /* 0x000fe400000e0000 */
[----:B------:R-:W-:-:S13]  /*03c0*/  R2UR UR5, R19 ;  /* 0x00000000130572ca */ /* 0x000fda00000e0000 */
[----:B0-----:R-:W2:Y:S01]  /*03d0*/  LDG.E.64 R8, desc[UR4][R8.64+0x8] ;  /* 0x0000080408087981 */ /* 0x001ea2000c1e1b00 */
[----:B------:R0:W1:Y:S01]  /*03e0*/  LDC.64 R10, c[0x4][R16] ;  /* 0x01000000100a7b82 */ /* 0x0000620000000a00 */
[----:B------:R-:W3:Y:S01]  /*03f0*/  LDCU.64 UR4, c[0x4][0x28] ;  /* 0x01000500ff0477ac */ /* 0x000ee20008000a00 */
[----:B------:R-:W-:Y:S02]  /*0400*/  IMAD.MOV.U32 R6, RZ, RZ, R24 ;  /* 0x000000ffff067224 */ /* 0x000fe400078e0018 */
[----:B------:R-:W-:Y:S01]  /*0410*/  IMAD.MOV.U32 R7, RZ, RZ, R2 ;  /* 0x000000ffff077224 */ /* 0x000fe200078e0002 */
[----:B---3--:R-:W-:Y:S01]  /*0420*/  MOV R4, UR4 ;  /* 0x0000000400047c02 */ /* 0x008fe20008000f00 */
[----:B------:R-:W-:Y:S01]  /*0430*/  IMAD.U32 R5, RZ, RZ, UR5 ;  /* 0x00000005ff057e24 */ /* 0x000fe2000f8e00ff */
[----:B-12---:R0:W-:Y:S06]  /*0440*/  STL.64 [R1], R8 ;  /* 0x0000000801007387 */ /* 0x0061ec0000100a00 */
[----:B------:R-:W-:-:S07]  /*0450*/  LEPC R20, `(.L_x_5) ;  /* 0x000000001014794e */ /* 0x000fce0000000000 */
[----:B0-----:R-:W-:Y:S05]  /*0460*/  CALL.ABS.NOINC R10 ;  /* 0x000000000a007343 */ /* 0x001fea0003c00000 */
.L_x_5:
[----:B------:R-:W0:Y:S01]  /*0470*/  LDC.64 R8, c[0x0][0x380] ;  /* 0x0000e000ff087b82 */ /* 0x000e220000000a00 */
[C---:B------:R-:W-:Y:S02]  /*0480*/  R2UR UR6, R18.reuse ;  /* 0x00000000120672ca */ /* 0x040fe400000e0000 */
[C---:B------:R-:W-:Y:S02]  /*0490*/  R2UR UR7, R19.reuse ;  /* 0x00000000130772ca */ /* 0x040fe400000e0000 */
[----:B------:R-:W-:Y:S02]  /*04a0*/  R2UR UR4, R18 ;  /* 0x00000000120472ca */ /* 0x000fe400000e0000 */
[----:B------:R-:W-:-:S09]  /*04b0*/  R2UR UR5, R19 ;  /* 0x00000000130572ca */ /* 0x000fd200000e0000 */
[----:B0-----:R0:W5:Y:S01]  /*04c0*/  LDG.E.64 R22, desc[UR6][R8.64+0x8] ;  /* 0x0000080608167981 */ /* 0x001162000c1e1b00 */
[----:B------:R-:W1:Y:S03]  /*04d0*/  LDC.64 R16, c[0x4][R16] ;  /* 0x0100000010107b82 */ /* 0x000e660000000a00 */
[----:B------:R0:W5:Y:S01]  /*04e0*/  LDG.E.64 R28, desc[UR4][R8.64] ;  /* 0x00000004081c7981 */ /* 0x000162000c1e1b00 */
[----:B------:R-:W2:Y:S01]  /*04f0*/  LDCU.64 UR4, c[0x4][0x30] ;  /* 0x01000600ff0477ac */ /* 0x000ea20008000a00 */
[----:B------:R-:W-:Y:S01]  /*0500*/  CS2R R6, SRZ ;  /* 0x0000000000067805 */ /* 0x000fe2000001ff00 */
[----:B--2---:R-:W-:Y:S02]  /*0510*/  IMAD.U32 R4, RZ, RZ, UR4 ;  /* 0x00000004ff047e24 */ /* 0x004fe4000f8e00ff */
[----:B0-----:R-:W-:-:S07]  /*0520*/  IMAD.U32 R5, RZ, RZ, UR5 ;  /* 0x00000005ff057e24 */ /* 0x001fce000f8e00ff */
[----:B------:R-:W-:-:S07]  /*0530*/  LEPC R20, `(.L_x_6) ;  /* 0x000000001014794e */ /* 0x000fce0000000000 */
[----:B-1---5:R-:W-:Y:S05]  /*0540*/  CALL.ABS.NOINC R16 ;  /* 0x0000000010007343 */ /* 0x022fea0003c00000 */
.L_x_6:
[----:B------:R-:W0:Y:S02]  /*0550*/  LDC R0, c[0x0][0x398] ;  /* 0x0000e600ff007b82 */ /* 0x000e240000000800 */
[----:B0-----:R-:W-:-:S13]  /*0560*/  ISETP.GE.AND P0, PT, R0, 0x1, PT ;  /* 0x000000010000780c */ /* 0x001fda0003f06270 */
[----:B------:R-:W-:Y:S05]  /*0570*/  @!P0 EXIT ;  /* 0x000000000000894d */ /* 0x000fea0003800000 */
[----:B------:R-:W-:Y:S01]  /*0580*/  ISETP.GE.U32.AND P0, PT, R0, 0x10, PT ;  /* 0x000000100000780c */ /* 0x000fe20003f06070 */
[----:B------:R-:W-:-:S12]  /*0590*/  IMAD.MOV.U32 R25, RZ, RZ, RZ ;  /* 0x000000ffff197224 */ /* 0x000fd800078e00ff */
[----:B------:R-:W-:Y:S05]  /*05a0*/  @!P0 BRA `(.L_x_7) ;  /* 0x0000000c00f08947 */ /* 0x000fea0003800000 */
[----:B------:R-:W-:Y:S01]  /*05b0*/  IADD3 R26, P0, PT, R28, 0x20, RZ ;  /* 0x000000201c1a7810 */ /* 0x000fe20007f1e0ff */
[----:B------:R-:W-:Y:S01]  /*05c0*/  HFMA2 R16, -RZ, RZ, 0, 0 ;  /* 0x00000000ff107431 */ /* 0x000fe200000001ff */
[----:B------:R-:W-:Y:S01]  /*05d0*/  BSSY.RECONVERGENT B6, `(.L_x_7) ;  /* 0x00000f9000067945 */ /* 0x000fe20003800200 */
[----:B------:R-:W-:Y:S02]  /*05e0*/  LOP3.LUT R25, R0, 0x7ffffff0, RZ, 0xc0, !PT ;  /* 0x7ffffff000197812 */ /* 0x000fe400078ec0ff */
[----:B------:R-:W-:-:S08]  /*05f0*/  IMAD.X R27, RZ, RZ, R29, P0 ;  /* 0x000000ffff1b7224 */ /* 0x000fd000000e061d */
.L_x_24:
[----:B------:R-:W-:Y:S02]  /*0600*/  R2UR UR4, R18 ;  /* 0x00000000120472ca */ /* 0x000fe400000e0000 */
[----:B------:R-:W-:-:S13]  /*0610*/  R2UR UR5, R19 ;  /* 0x00000000130572ca */ /* 0x000fda00000e0000 */
[----:B------:R-:W2:Y:S01]  /*0620*/  LD.E R0, desc[UR4][R26.64+-0x20] ;  /* 0xffffe0041a007980 */ /* 0x000ea2000c101900 */
[----:B------:R-:W-:Y:S01]  /*0630*/  MOV R8, 0x0 ;  /* 0x0000000000087802 */ /* 0x000fe20000000f00 */
[----:B------:R-:W0:Y:S01]  /*0640*/  LDCU.64 UR4, c[0x4][0x38] ;  /* 0x01000700ff0477ac */ /* 0x000e220008000a00 */
[----:B------:R-:W-:Y:S01]  /*0650*/  IMAD.MOV.U32 R6, RZ, RZ, R24 ;  /* 0x000000ffff067224 */ /* 0x000fe200078e0018 */
[----:B------:R1:W-:Y:S01]  /*0660*/  STL [R1], R16 ;  /* 0x0000001001007387 */ /* 0x0003e20000100800 */
[----:B------:R-:W-:Y:S02]  /*0670*/  IMAD.MOV.U32 R7, RZ, RZ, R2 ;  /* 0x000000ffff077224 */ /* 0x000fe400078e0002 */
[----:B------:R-:W3:Y:S01]  /*0680*/  LDC.64 R8, c[0x4][R8] ;  /* 0x0100000008087b82 */ /* 0x000ee20000000a00 */
[----:B0-----:R-:W-:Y:S02]  /*0690*/  IMAD.U32 R4, RZ, RZ, UR4 ;  /* 0x00000004ff047e24 */ /* 0x001fe4000f8e00ff */
[----:B------:R-:W-:Y:S01]  /*06a0*/  IMAD.U32 R5, RZ, RZ, UR5 ;  /* 0x00000005ff057e24 */ /* 0x000fe2000f8e00ff */
[----:B--2---:R-:W0:Y:S02]  /*06b0*/  F2F.F64.F32 R10, R0 ;  /* 0x00000000000a7310 */ /* 0x004e240000201800 */
[----:B0--3--:R1:W-:Y:S04]  /*06c0*/  STL.64 [R1+0x8], R10 ;  /* 0x0000080a01007387 */ /* 0x0093e80000100a00 */
[----:B------:R-:W-:-:S07]  /*06d0*/  LEPC R20, `(.L_x_8) ;  /* 0x000000001014794e */ /* 0x000fce0000000000 */
[----:B-1----:R-:W-:Y:S05]  /*06e0*/  CALL.ABS.NOINC R8 ;  /* 0x0000000008007343 */ /* 0x002fea0003c00000 */
.L_x_8:
[----:B------:R-:W-:Y:S02]  /*06f0*/  R2UR UR4, R18 ;  /* 0x00000000120472ca */ /* 0x000fe400000e0000 */
[----:B------:R-:W-:-:S13]  /*0700*/  R2UR UR5, R19 ;  /* 0x00000000130572ca */ /* 0x000fda00000e0000 */
[----:B------:R-:W2:Y:S01]  /*0710*/  LD.E R0, desc[UR4][R26.64+-0x1c] ;  /* 0xffffe4041a007980 */ /* 0x000ea2000c101900 */
[----:B------:R-:W-:Y:S01]  /*0720*/  VIADD R12, R16, 0x1 ;  /* 0x00000001100c7836 */ /* 0x000fe20000000000 */
[----:B------:R-:W-:Y:S01]  /*0730*/  MOV R17, 0x0 ;  /* 0x0000000000117802 */ /* 0x000fe20000000f00 */
[----:B------:R-:W0:Y:S01]  /*0740*/  LDCU.64 UR4, c[0x4][0x38] ;  /* 0x01000700ff0477ac */ /* 0x000e220008000a00 */
[----:B------:R-:W-:Y:S02]  /*0750*/  IMAD.MOV.U32 R6, RZ, RZ, R24 ;  /* 0x000000ffff067224 */ /* 0x000fe400078e0018 */
[----:B------:R1:W-:Y:S01]  /*0760*/  STL [R1], R12 ;  /* 0x0000000c01007387 */ /* 0x0003e20000100800 */
[----:B------:R1:W3:Y:S01]  /*0770*/  LDC.64 R8, c[0x4][R17] ;  /* 0x0100000011087b82 */ /* 0x0002e20000000a00 */
[----:B------:R-:W-:Y:S01]  /*0780*/  IMAD.MOV.U32 R7, RZ, RZ, R2 ;  /* 0x000000ffff077224 */ /* 0x000fe200078e0002 */
[----:B0-----:R-:W-:Y:S01]  /*0790*/  MOV R4, UR4 ;  /* 0x0000000400047c02 */ /* 0x001fe20008000f00 */
[----:B------:R-:W-:Y:S01]  /*07a0*/  IMAD.U32 R5, RZ, RZ, UR5 ;  /* 0x00000005ff057e24 */ /* 0x000fe2000f8e00ff */
[----:B--2---:R-:W0:Y:S02]  /*07b0*/  F2F.F64.F32 R10, R0 ;  /* 0x00000000000a7310 */ /* 0x004e240000201800 */
[----:B0--3--:R1:W-:Y:S04]  /*07c0*/  STL.64 [R1+0x8], R10 ;  /* 0x0000080a01007387 */ /* 0x0093e80000100a00 */
[----:B------:R-:W-:-:S07]  /*07d0*/  LEPC R20, `(.L_x_9) ;  /* 0x000000001014794e */ /* 0x000fce0000000000 */
[----:B-1----:R-:W-:Y:S05]  /*07e0*/  CALL.ABS.NOINC R8 ;  /* 0x0000000008007343 */ /* 0x002fea0003c00000 */
.L_x_9:
[----:B------:R-:W-:Y:S02]  /*07f0*/  R2UR UR4, R18 ;  /* 0x00000000120472ca */ /* 0x000fe400000e0000 */
[----:B------:R-:W-:-:S13]  /*0800*/  R2UR UR5, R19 ;  /* 0x00000000130572ca */ /* 0x000fda00000e0000 */
[----:B------:R-:W2:Y:S01]  /*0810*/  LD.E R0, desc[UR4][R26.64+-0x18] ;  /* 0xffffe8041a007980 */ /* 0x000ea2000c101900 */
[----:B------:R-:W-:Y:S01]  /*0820*/  VIADD R12, R16, 0x2 ;  /* 0x00000002100c7836 */ /* 0x000fe20000000000 */
[----:B------:R0:W1:Y:S01]  /*0830*/  LDC.64 R8, c[0x4][R17] ;  /* 0x0100000011087b82 */ /* 0x0000620000000a00 */
[----:B------:R-:W3:Y:S01]  /*0840*/  LDCU.64 UR4, c[0x4][0x38] ;  /* 0x01000700ff0477ac */ /* 0x000ee20008000a00 */
[----:B------:R-:W-:Y:S01]  /*0850*/  MOV R6, R24 ;  /* 0x0000001800067202 */ /* 0x000fe20000000f00 */
[----:B------:R-:W-:Y:S01]  /*0860*/  IMAD.MOV.U32 R7, RZ, RZ, R2 ;  /* 0x000000ffff077224 */ /* 0x000fe200078e0002 */
[----:B------:R0:W-:Y:S01]  /*0870*/  STL [R1], R12 ;  /* 0x0000000c01007387 */ /* 0x0001e20000100800 */
[----:B---3--:R-:W-:Y:S02]  /*0880*/  IMAD.U32 R4, RZ, RZ, UR4 ;  /* 0x00000004ff047e24 */ /* 0x008fe4000f8e00ff */
[----:B------:R-:W-:Y:S01]  /*0890*/  IMAD.U32 R5, RZ, RZ, UR5 ;  /* 0x00000005ff057e24 */ /* 0x000fe2000f8e00ff */
[----:B--2---:R-:W2:Y:S02]  /*08a0*/  F2F.F64.F32 R10, R0 ;  /* 0x00000000000a7310 */ /* 0x004ea40000201800 */
[----:B-12---:R0:W-:Y:S04]  /*08b0*/  STL.64 [R1+0x8], R10 ;  /* 0x0000080a01007387 */ /* 0x0061e80000100a00 */
[----:B------:R-:W-:-:S07]  /*08c0*/  LEPC R20, `(.L_x_10) ;  /* 0x000000001014794e */ /* 0x000fce0000000000 */
[----:B0-----:R-:W-:Y:S05]  /*08d0*/  CALL.ABS.NOINC R8 ;  /* 0x0000000008007343 */ /* 0x001fea0003c00000 */
.L_x_10:
[----:B------:R-:W-:Y:S02]  /*08e0*/  R2UR UR4, R18 ;  /* 0x00000000120472ca */ /* 0x000fe400000e0000 */
[----:B------:R-:W-:-:S13]  /*08f0*/  R2UR UR5, R19 ;  /* 0x00000000130572ca */ /* 0x000fda00000e0000 */
[----:B------:R-:W2:Y:S01]  /*0900*/  LD.E R0, desc[UR4][R26.64+-0x14] ;  /* 0xffffec041a007980 */ /* 0x000ea2000c101900 */
[----:B------:R-:W-:Y:S01]  /*0910*/  VIADD R12, R16, 0x3 ;  /* 0x00000003100c7836 */ /* 0x000fe20000000000 */
[----:B------:R0:W1:Y:S01]  /*0920*/  LDC.64 R8, c[0x4][R17] ;  /* 0x0100000011087b82 */ /* 0x0000620000000a00 */
[----:B------:R-:W3:Y:S01]  /*0930*/  LDCU.64 UR4, c[0x4][0x38] ;  /* 0x01000700ff0477ac */ /* 0x000ee20008000a00 */
[----:B------:R-:W-:Y:S02]  /*0940*/  IMAD.MOV.U32 R6, RZ, RZ, R24 ;  /* 0x000000ffff067224 */ /* 0x000fe400078e0018 */
[----:B------:R0:W-:Y:S01]  /*0950*/  STL [R1], R12 ;  /* 0x0000000c01007387 */ /* 0x0001e20000100800 */
[----:B------:R-:W-:Y:S02]  /*0960*/  IMAD.MOV.U32 R7, RZ, RZ, R2 ;  /* 0x000000ffff077224 */ /* 0x000fe400078e0002 */
[----:B---3--:R-:W-:Y:S02]  /*0970*/  IMAD.U32 R4, RZ, RZ, UR4 ;  /* 0x00000004ff047e24 */ /* 0x008fe4000f8e00ff */
[----:B------:R-:W-:Y:S01]  /*0980*/  IMAD.U32 R5, RZ, RZ, UR5 ;  /* 0x00000005ff057e24 */ /* 0x000fe2000f8e00ff */
[----:B--2---:R-:W2:Y:S02]  /*0990*/  F2F.F64.F32 R10, R0 ;  /* 0x00000000000a7310 */ /* 0x004ea40000201800 */
[----:B-12---:R0:W-:Y:S04]  /*09a0*/  STL.64 [R1+0x8], R10 ;  /* 0x0000080a01007387 */ /* 0x0061e80000100a00 */
[----:B------:R-:W-:-:S07]  /*09b0*/  LEPC R20, `(.L_x_11) ;  /* 0x000000001014794e */ /* 0x000fce0000000000 */
[----:B0-----:R-:W-:Y:S05]  /*09c0*/  CALL.ABS.NOINC R8 ;  /* 0x0000000008007343 */ /* 0x001fea0003c00000 */
.L_x_11:
[----:B------:R-:W-:Y:S02]  /*09d0*/  R2UR UR4, R18 ;  /* 0x00000000120472ca */ /* 0x000fe400000e0000 */
[----:B------:R-:W-:-:S13]  /*09e0*/  R2UR UR5, R19 ;  /* 0x00000000130572ca */ /* 0x000fda00000e0000 */
[----:B------:R-:W2:Y:S01]  /*09f0*/  LD.E R0, desc[UR4][R26.64+-0x10] ;  /* 0xfffff0041a007980 */ /* 0x000ea2000c101900 */
[----:B------:R-:W-:Y:S01]  /*0a00*/  IADD3 R12, PT, PT, R16, 0x4, RZ ;  /* 0x00000004100c7810 */ /* 0x000fe20007ffe0ff */
        /* <DEDUP_REMOVED lines=11> */
.L_x_12:
        /* <DEDUP_REMOVED lines=8> */
[----:B------:R-:W-:Y:S01]  /*0b40*/  IMAD.MOV.U32 R7, RZ, RZ, R2 ;  /* 0x000000ffff077224 */ /* 0x000fe200078e0002 */
[----:B---3--:R-:W-:Y:S01]  /*0b50*/  MOV R4, UR4 ;  /* 0x0000000400047c02 */ /* 0x008fe20008000f00 */
[----:B------:R-:W-:Y:S01]  /*0b60*/  IMAD.U32 R5, RZ, RZ, UR5 ;  /* 0x00000005ff057e24 */ /* 0x000fe2000f8e00ff */
[----:B--2---:R-:W2:Y:S02]  /*0b70*/  F2F.F64.F32 R10, R0 ;  /* 0x00000000000a7310 */ /* 0x004ea40000201800 */
[----:B-12---:R0:W-:Y:S04]  /*0b80*/  STL.64 [R1+0x8], R10 ;  /* 0x0000080a01007387 */ /* 0x0061e80000100a00 */
[----:B------:R-:W-:-:S07]  /*0b90*/  LEPC R20, `(.L_x_13) ;  /* 0x000000001014794e */ /* 0x000fce0000000000 */
[----:B0-----:R-:W-:Y:S05]  /*0ba0*/  CALL.ABS.NOINC R8 ;  /* 0x0000000008007343 */ /* 0x001fea0003c00000 */
.L_x_13:
        /* <DEDUP_REMOVED lines=9> */
[----:B---3--:R-:W-:Y:S01]  /*0c40*/  IMAD.U32 R4, RZ, RZ, UR4 ;  /* 0x00000004ff047e24 */ /* 0x008fe2000f8e00ff */
[----:B------:R-:W-:Y:S01]  /*0c50*/  MOV R5, UR5 ;  /* 0x0000000500057c02 */ /* 0x000fe20008000f00 */
[----:B--2---:R-:W2:Y:S02]  /*0c60*/  F2F.F64.F32 R10, R0 ;  /* 0x00000000000a7310 */ /* 0x004ea40000201800 */
[----:B-12---:R0:W-:Y:S04]  /*0c70*/  STL.64 [R1+0x8], R10 ;  /* 0x0000080a01007387 */ /* 0x0061e80000100a00 */
[----:B------:R-:W-:-:S07]  /*0c80*/  LEPC R20, `(.L_x_14) ;  /* 0x000000001014794e */ /* 0x000fce0000000000 */
[----:B0-----:R-:W-:Y:S05]  /*0c90*/  CALL.ABS.NOINC R8 ;  /* 0x0000000008007343 */ /* 0x001fea0003c00000 */
.L_x_14:
        /* <DEDUP_REMOVED lines=15> */
.L_x_15:
[----:B------:R-:W-:Y:S02]  /*0d90*/  R2UR UR4, R18 ;  /* 0x00000000120472ca */ /* 0x000fe400000e0000 */
[----:B------:R-:W-:-:S13]  /*0da0*/  R2UR UR5, R19 ;  /* 0x00000000130572ca */ /* 0x000fda00000e0000 */
[----:B------:R-:W2:Y:S01]  /*0db0*/  LD.E R0, desc[UR4][R26.64] ;  /* 0x000000041a007980 */ /* 0x000ea2000c101900 */
[----:B------:R-:W-:Y:S01]  /*0dc0*/  VIADD R12, R16, 0x8 ;  /* 0x00000008100c7836 */ /* 0x000fe20000000000 */
[----:B------:R0:W1:Y:S01]  /*0dd0*/  LDC.64 R8, c[0x4][R17] ;  /* 0x0100000011087b82 */ /* 0x0000620000000a00 */
[----:B------:R-:W3:Y:S01]  /*0de0*/  LDCU.64 UR4, c[0x4][0x38] ;  /* 0x01000700ff0477ac */ /* 0x000ee20008000a00 */
[----:B------:R-:W-:Y:S01]  /*0df0*/  IMAD.MOV.U32 R6, RZ, RZ, R24 ;  /* 0x000000ffff067224 */ /* 0x000fe200078e0018 */
[----:B------:R-:W-:Y:S01]  /*0e00*/  MOV R7, R2 ;  /* 0x0000000200077202 */ /* 0x000fe20000000f00 */
[----:B------:R0:W-:Y:S01]  /*0e10*/  STL [R1], R12 ;  /* 0x0000000c01007387 */ /* 0x0001e20000100800 */
[----:B---3--:R-:W-:Y:S02]  /*0e20*/  IMAD.U32 R4, RZ, RZ, UR4 ;  /* 0x00000004ff047e24 */ /* 0x008fe4000f8e00ff */
[----:B------:R-:W-:Y:S01]  /*0e30*/  IMAD.U32 R5, RZ, RZ, UR5 ;  /* 0x00000005ff057e24 */ /* 0x000fe2000f8e00ff */
[----:B--2---:R-:W2:Y:S02]  /*0e40*/  F2F.F64.F32 R10, R0 ;  /* 0x00000000000a7310 */ /* 0x004ea40000201800 */
[----:B-12---:R0:W-:Y:S04]  /*0e50*/  STL.64 [R1+0x8], R10 ;  /* 0x0000080a01007387 */ /* 0x0061e80000100a00 */
[----:B------:R-:W-:-:S07]  /*0e60*/  LEPC R20, `(.L_x_16) ;  /* 0x000000001014794e */ /* 0x000fce0000000000 */
[----:B0-----:R-:W-:Y:S05]  /*0e70*/  CALL.ABS.NOINC R8 ;  /* 0x0000000008007343 */ /* 0x001fea0003c00000 */
.L_x_16:
        /* <DEDUP_REMOVED lines=15> */
.L_x_17:
        /* <DEDUP_REMOVED lines=15> */
.L_x_18:
        /* <DEDUP_REMOVED lines=15> */
.L_x_19:
        /* <DEDUP_REMOVED lines=15> */
.L_x_20:
        /* <DEDUP_REMOVED lines=15> */
.L_x_21:
        /* <DEDUP_REMOVED lines=15> */
.L_x_22:
        /* <DEDUP_REMOVED lines=15> */
.L_x_23:
[----:B------:R-:W-:Y:S02]  /*1510*/  IADD3 R16, PT, PT, R16, 0x10, RZ ;  /* 0x0000001010107810 */ /* 0x000fe40007ffe0ff */
[----:B------:R-:W-:Y:S02]  /*1520*/  IADD3 R26, P1, PT, R26, 0x40, RZ ;  /* 0x000000401a1a7810 */ /* 0x000fe40007f3e0ff */
[----:B------:R-:W-:-:S03]  /*1530*/  ISETP.NE.AND P0, PT, R16, R25, PT ;  /* 0x000000191000720c */ /* 0x000fc60003f05270 */
[----:B------:R-:W-:-:S10]  /*1540*/  IMAD.X R27, RZ, RZ, R27, P1 ;  /* 0x000000ffff1b7224 */ /* 0x000fd400008e061b */
[----:B------:R-:W-:Y:S05]  /*1550*/  @P0 BRA `(.L_x_24) ;  /* 0xfffffff000280947 */ /* 0x000fea000383ffff */
[----:B------:R-:W-:Y:S05]  /*1560*/  BSYNC.RECONVERGENT B6 ;  /* 0x0000000000067941 */ /* 0x000fea0003800200 */
.L_x_7:
[----:B------:R-:W0:Y:S02]  /*1570*/  LDC R17, c[0x0][0x398] ;  /* 0x0000e600ff117b82 */ /* 0x000e240000000800 */
[----:B0-----:R-:W-:-:S13]  /*1580*/  LOP3.LUT P0, R0, R17, 0xf, RZ, 0xc0, !PT ;  /* 0x0000000f11007812 */ /* 0x001fda000780c0ff */
[----:B------:R-:W-:Y:S05]  /*1590*/  @!P0 BRA `(.L_x_25) ;  /* 0x0000000c00908947 */ /* 0x000fea0003800000 */
[----:B------:R-:W-:Y:S02]  /*15a0*/  ISETP.GE.U32.AND P0, PT, R0, 0x8, PT ;  /* 0x000000080000780c */ /* 0x000fe40003f06070 */
[----:B------:R-:W-:-:S11]  /*15b0*/  LOP3.LUT R17, R17, 0x7, RZ, 0xc0, !PT ;  /* 0x0000000711117812 */ /* 0x000fd600078ec0ff */
[----:B------:R-:W-:Y:S05]  /*15c0*/  @!P0 BRA `(.L_x_26) ;  /* 0x0000000400ec8947 */ /* 0x000fea0003800000 */
[----:B------:R-:W-:Y:S01]  /*15d0*/  R2UR UR4, R18 ;  /* 0x00000000120472ca */ /* 0x000fe200000e0000 */
[----:B------:R-:W-:Y:S01]  /*15e0*/  IMAD.WIDE.U32 R26, R25, 0x4, R28 ;  /* 0x00000004191a7825 */ /* 0x000fe200078e001c */
        /* <DEDUP_REMOVED lines=14> */
.L_x_27:
[----:B------:R-:W-:Y:S02]  /*16d0*/  R2UR UR4, R18 ;  /* 0x00000000120472ca */ /* 0x000fe400000e0000 */
[----:B------:R-:W-:-:S13]  /*16e0*/  R2UR UR5, R19 ;  /* 0x00000000130572ca */ /* 0x000fda00000e0000 */
[----:B------:R-:W2:Y:S01]  /*16f0*/  LD.E R3, desc[UR4][R26.64+0x4] ;  /* 0x000004041a037980 */ /* 0x000ea2000c101900 */
[----:B------:R-:W-:Y:S01]  /*1700*/  IADD3 R0, PT, PT, R25, 0x1, RZ ;  /* 0x0000000119007810 */ /* 0x000fe20007ffe0ff */
[----:B------:R-:W0:Y:S01]  /*1710*/  LDCU.64 UR4, c[0x4][0x38] ;  /* 0x01000700ff0477ac */ /* 0x000e220008000a00 */
[----:B------:R-:W-:Y:S01]  /*1720*/  MOV R16, 0x0 ;  /* 0x0000000000107802 */ /* 0x000fe20000000f00 */
[----:B------:R-:W-:Y:S02]  /*1730*/  IMAD.MOV.U32 R6, RZ, RZ, R24 ;  /* 0x000000ffff067224 */ /* 0x000fe400078e0018 */
[----:B------:R1:W-:Y:S01]  /*1740*/  STL [R1], R0 ;  /* 0x0000000001007387 */ /* 0x0003e20000100800 */
[----:B------:R1:W3:Y:S01]  /*1750*/  LDC.64 R8, c[0x4][R16] ;  /* 0x0100000010087b82 */ /* 0x0002e20000000a00 */
[----:B------:R-:W-:Y:S02]  /*1760*/  IMAD.MOV.U32 R7, RZ, RZ, R2 ;  /* 0x000000ffff077224 */ /* 0x000fe400078e0002 */
[----:B0-----:R-:W-:-:S02]  /*1770*/  IMAD.U32 R4, RZ, RZ, UR4 ;  /* 0x00000004ff047e24 */ /* 0x001fc4000f8e00ff */
[----:B------:R-:W-:Y:S01]  /*1780*/  IMAD.U32 R5, RZ, RZ, UR5 ;  /* 0x00000005ff057e24 */ /* 0x000fe2000f8e00ff */
[----:B--2---:R-:W0:Y:S02]  /*1790*/  F2F.F64.F32 R10, R3 ;  /* 0x00000003000a7310 */ /* 0x004e240000201800 */
[----:B0--3--:R1:W-:Y:S04]  /*17a0*/  STL.64 [R1+0x8], R10 ;  /* 0x0000080a01007387 */ /* 0x0093e80000100a00 */
[----:B------:R-:W-:-:S07]  /*17b0*/  LEPC R20, `(.L_x_28) ;  /* 0x000000001014794e */ /* 0x000fce0000000000 */
[----:B-1----:R-:W-:Y:S05]  /*17c0*/  CALL.ABS.NOINC R8 ;  /* 0x0000000008007343 */ /* 0x002fea0003c00000 */
.L_x_28:
        /* <DEDUP_REMOVED lines=15> */
.L_x_29:
        /* <DEDUP_REMOVED lines=15> */
.L_x_30:
        /* <DEDUP_REMOVED lines=15> */
.L_x_31:
        /* <DEDUP_REMOVED lines=15> */
.L_x_32:
        /* <DEDUP_REMOVED lines=15> */
.L_x_33:
        /* <DEDUP_REMOVED lines=15> */
.L_x_34:
[----:B------:R-:W-:-:S07]  /*1d70*/  VIADD R25, R25, 0x8 ;  /* 0x0000000819197836 */ /* 0x000fce0000000000 */
.L_x_26:
[----:B------:R-:W-:Y:S01]  /*1d80*/  ISETP.NE.AND P0, PT, R17, RZ, PT ;  /* 0x000000ff1100720c */ /* 0x000fe20003f05270 */
[----:B------:R-:W-:-:S12]  /*1d90*/  BSSY.RECONVERGENT B6, `(.L_x_25) ;  /* 0x0000064000067945 */ /* 0x000fd80003800200 */
[----:B------:R-:W-:Y:S05]  /*1da0*/  @!P0 BRA `(.L_x_35) ;  /* 0x0000000400888947 */ /* 0x000fea0003800000 */
[----:B------:R-:W0:Y:S01]  /*1db0*/  LDC R27, c[0x0][0x398] ;  /* 0x0000e600ff1b7b82 */ /* 0x000e220000000800 */
[----:B------:R-:W-:Y:S02]  /*1dc0*/  ISETP.GE.U32.AND P0, PT, R17, 0x4, PT ;  /* 0x000000041100780c */ /* 0x000fe40003f06070 */
[----:B0-----:R-:W-:-:S11]  /*1dd0*/  LOP3.LUT R27, R27, 0x3, RZ, 0xc0, !PT ;  /* 0x000000031b1b7812 */ /* 0x001fd600078ec0ff */
        /* <DEDUP_REMOVED lines=11> */
[----:B0-----:R-:W-:Y:S01]  /*1e90*/  MOV R4, UR4 ;  /* 0x0000000400047c02 */ /* 0x001fe20008000f00 */
[----:B------:R-:W-:Y:S01]  /*1ea0*/  IMAD.U32 R5, RZ, RZ, UR5 ;  /* 0x00000005ff057e24 */ /* 0x000fe2000f8e00ff */
[----:B--2---:R-:W0:Y:S02]  /*1eb0*/  F2F.F64.F32 R10, R0 ;  /* 0x00000000000a7310 */ /* 0x004e240000201800 */
[----:B0--3--:R1:W-:Y:S04]  /*1ec0*/  STL.64 [R1+0x8], R10 ;  /* 0x0000080a01007387 */ /* 0x0093e80000100a00 */
[----:B------:R-:W-:-:S07]  /*1ed0*/  LEPC R20, `(.L_x_37) ;  /* 0x000000001014794e */ /* 0x000fce0000000000 */
[----:B-1----:R-:W-:Y:S05]  /*1ee0*/  CALL.ABS.NOINC R8 ;  /* 0x0000000008007343 */ /* 0x002fea0003c00000 */
.L_x_37:
        /* <DEDUP_REMOVED lines=9> */
[----:B------:R-:W-:Y:S02]  /*1f80*/  IMAD.MOV.U32 R7, RZ, RZ, R2 ;  /* 0x000000ffff077224 */ /* 0x000fe400078e0002 */
[----:B0-----:R-:W-:Y:S01]  /*1f90*/  IMAD.U32 R4, RZ, RZ, UR4 ;  /* 0x00000004ff047e24 */ /* 0x001fe2000f8e00ff */
[----:B------:R-:W-:Y:S01]  /*1fa0*/  MOV R5, UR5 ;  /* 0x0000000500057c02 */ /* 0x000fe20008000f00 */
[----:B--2---:R-:W0:Y:S02]  /*1fb0*/  F2F.F64.F32 R10, R0 ;  /* 0x00000000000a7310 */ /* 0x004e240000201800 */
[----:B0--3--:R1:W-:Y:S04]  /*1fc0*/  STL.64 [R1+0x8], R10 ;  /* 0x0000080a01007387 */ /* 0x0093e80000100a00 */
[----:B------:R-:W-:-:S07]  /*1fd0*/  LEPC R20, `(.L_x_38) ;  /* 0x000000001014794e */ /* 0x000fce0000000000 */
[----:B-1----:R-:W-:Y:S05]  /*1fe0*/  CALL.ABS.NOINC R8 ;  /* 0x0000000008007343 */ /* 0x002fea0003c00000 */
.L_x_38:
        /* <DEDUP_REMOVED lines=15> */
.L_x_39:
        /* <DEDUP_REMOVED lines=15> */
.L_x_40:
[----:B------:R-:W-:-:S07]  /*21d0*/  VIADD R25, R25, 0x4 ;  /* 0x0000000419197836 */ /* 0x000fce0000000000 */
.L_x_36:
[----:B------:R-:W-:-:S13]  /*21e0*/  ISETP.NE.AND P0, PT, R27, RZ, PT ;  /* 0x000000ff1b00720c */ /* 0x000fda0003f05270 */
[----:B------:R-:W-:Y:S05]  /*21f0*/  @!P0 BRA `(.L_x_35) ;  /* 0x0000000000748947 */ /* 0x000fea0003800000 */
[----:B------:R-:W-:-:S04]  /*2200*/  IMAD.WIDE.U32 R28, R25, 0x4, R28 ;  /* 0x00000004191c7825 */ /* 0x000fc800078e001c */
[----:B------:R-:W-:Y:S02]  /*2210*/  IMAD.MOV R27, RZ, RZ, -R27 ;  /* 0x000000ffff1b7224 */ /* 0x000fe400078e0a1b */
[----:B------:R-:W-:Y:S02]  /*2220*/  IMAD.MOV.U32 R17, RZ, RZ, R28 ;  /* 0x000000ffff117224 */ /* 0x000fe400078e001c */
[----:B------:R-:W-:-:S07]  /*2230*/  IMAD.MOV.U32 R16, RZ, RZ, R29 ;  /* 0x000000ffff107224 */ /* 0x000fce00078e001d */
.L_x_42:
[----:B------:R-:W-:Y:S01]  /*2240*/  R2UR UR4, R18 ;  /* 0x00000000120472ca */ /* 0x000fe200000e0000 */
[----:B------:R-:W-:Y:S01]  /*2250*/  IMAD.MOV.U32 R6, RZ, RZ, R17 ;  /* 0x000000ffff067224 */ /* 0x000fe200078e0011 */
[----:B------:R-:W-:Y:S02]  /*2260*/  R2UR UR5, R19 ;  /* 0x00000000130572ca */ /* 0x000fe400000e0000 */
[----:B------:R-:W-:-:S11]  /*2270*/  MOV R7, R16 ;  /* 0x0000001000077202 */ /* 0x000fd60000000f00 */
[----:B------:R0:W2:Y:S01]  /*2280*/  LD.E R0, desc[UR4][R6.64] ;  /* 0x0000000406007980 */ /* 0x0000a2000c101900 */
[----:B------:R-:W-:Y:S01]  /*2290*/  MOV R8, 0x0 ;  /* 0x0000000000087802 */ /* 0x000fe20000000f00 */
[----:B------:R-:W1:Y:S01]  /*22a0*/  LDCU.64 UR4, c[0x4][0x38] ;  /* 0x01000700ff0477ac */ /* 0x000e620008000a00 */
[----:B------:R-:W-:Y:S01]  /*22b0*/  VIADD R27, R27, 0x1 ;  /* 0x000000011b1b7836 */ /* 0x000fe20000000000 */
[----:B------:R3:W-:Y:S03]  /*22c0*/  STL [R1], R25 ;  /* 0x0000001901007387 */ /* 0x0007e60000100800 */
[----:B------:R-:W4:Y:S01]  /*22d0*/  LDC.64 R8, c[0x4][R8] ;  /* 0x0100000008087b82 */ /* 0x000f220000000a00 */
[----:B------:R-:W-:Y:S01]  /*22e0*/  ISETP.NE.AND P0, PT, R27, RZ, PT ;  /* 0x000000ff1b00720c */ /* 0x000fe20003f05270 */
[----:B0-----:R-:W-:Y:S02]  /*22f0*/  IMAD.MOV.U32 R6, RZ, RZ, R24 ;  /* 0x000000ffff067224 */ /* 0x001fe400078e0018 */
[----:B------:R-:W-:-:S02]  /*2300*/  IMAD.MOV.U32 R7, RZ, RZ, R2 ;  /* 0x000000ffff077224 */ /* 0x000fc400078e0002 */
[----:B-1----:R-:W-:Y:S02]  /*2310*/  IMAD.U32 R4, RZ, RZ, UR4 ;  /* 0x00000004ff047e24 */ /* 0x002fe4000f8e00ff */
[----:B------:R-:W-:Y:S01]  /*2320*/  IMAD.U32 R5, RZ, RZ, UR5 ;  /* 0x00000005ff057e24 */ /* 0x000fe2000f8e00ff */
[----:B--2---:R0:W1:Y:S02]  /*2330*/  F2F.F64.F32 R10, R0 ;  /* 0x00000000000a7310 */ /* 0x0040640000201800 */
[----:B0-----:R-:W-:Y:S01]  /*2340*/  P2R R0, PR, RZ, 0x1 ;  /* 0x00000001ff007803 */ /* 0x001fe20000000000 */
[----:B-1--4-:R3:W-:Y:S06]  /*2350*/  STL.64 [R1+0x8], R10 ;  /* 0x0000080a01007387 */ /* 0x0127ec0000100a00 */
[----:B------:R-:W-:-:S07]  /*2360*/  LEPC R20, `(.L_x_41) ;  /* 0x000000001014794e */ /* 0x000fce0000000000 */
[----:B---3--:R-:W-:Y:S05]  /*2370*/  CALL.ABS.NOINC R8 ;  /* 0x0000000008007343 */ /* 0x008fea0003c00000 */
.L_x_41:
[----:B------:R-:W-:Y:S02]  /*2380*/  ISETP.NE.AND P6, PT, R27, RZ, PT ;  /* 0x000000ff1b00720c */ /* 0x000fe40003fc5270 */
[----:B------:R-:W-:Y:S02]  /*2390*/  IADD3 R17, P0, PT, R17, 0x4, RZ ;  /* 0x0000000411117810 */ /* 0x000fe40007f1e0ff */
[----:B------:R-:W-:-:S03]  /*23a0*/  IADD3 R25, PT, PT, R25, 0x1, RZ ;  /* 0x0000000119197810 */ /* 0x000fc60007ffe0ff */
[----:B------:R-:W-:-:S06]  /*23b0*/  IMAD.X R16, RZ, RZ, R16, P0 ;  /* 0x000000ffff107224 */ /* 0x000fcc00000e0610 */
[----:B------:R-:W-:Y:S05]  /*23c0*/  @P6 BRA `(.L_x_42) ;  /* 0xfffffffc009c6947 */ /* 0x000fea000383ffff */
.L_x_35:
[----:B------:R-:W-:Y:S05]  /*23d0*/  BSYNC.RECONVERGENT B6 ;  /* 0x0000000000067941 */ /* 0x000fea0003800200 */
.L_x_25:
[----:B------:R-:W0:Y:S01]  /*23e0*/  LDCU UR4, c[0x0][0x398] ;  /* 0x00007300ff0477ac */ /* 0x000e220008000800 */
[----:B------:R-:W-:Y:S01]  /*23f0*/  IMAD.MOV.U32 R25, RZ, RZ, RZ ;  /* 0x000000ffff197224 */ /* 0x000fe200078e00ff */
[----:B0-----:R-:W-:-:S09]  /*2400*/  UISETP.GE.U32.AND UP0, UPT, UR4, 0x10, UPT ;  /* 0x000000100400788c */ /* 0x001fd2000bf06070 */
[----:B------:R-:W-:Y:S05]  /*2410*/  BRA.U !UP0, `(.L_x_43) ;  /* 0x0000000d08f07547 */ /* 0x000fea000b800000 */
[----:B------:R-:W-:Y:S01]  /*2420*/  ULOP3.LUT UR4, UR4, 0x7ffffff0, URZ, 0xc0, !UPT ;  /* 0x7ffffff004047892 */ /* 0x000fe2000f8ec0ff */
[----:B------:R-:W-:Y:S01]  /*2430*/  IADD3 R16, P0, PT, R22, 0x20, RZ ;  /* 0x0000002016107810 */ /* 0x000fe20007f1e0ff */
[----:B------:R-:W-:Y:S01]  /*2440*/  BSSY.RECONVERGENT B6, `(.L_x_43) ;  /* 0x00000f9000067945 */ /* 0x000fe20003800200 */
[----:B------:R-:W-:-:S03]  /*2450*/  IMAD.MOV.U32 R27, RZ, RZ, RZ ;  /* 0x000000ffff1b7224 */ /* 0x000fc600078e00ff */
[----:B------:R-:W-:Y:S02]  /*2460*/  IMAD.X R17, RZ, RZ, R23, P0 ;  /* 0x000000ffff117224 */ /* 0x000fe400000e0617 */
[----:B------:R-:W-:-:S07]  /*2470*/  IMAD.U32 R25, RZ, RZ, UR4 ;  /* 0x00000004ff197e24 */ /* 0x000fce000f8e00ff */
.L_x_60:
[----:B------:R-:W-:Y:S02]  /*2480*/  R2UR UR4, R18 ;  /* 0x00000000120472ca */ /* 0x000fe400000e0000 */
[----:B------:R-:W-:-:S13]  /*2490*/  R2UR UR5, R19 ;  /* 0x00000000130572ca */ /* 0x000fda00000e0000 */
[----:B------:R-:W2:Y:S01]  /*24a0*/  LD.E R0, desc[UR4][R16.64+-0x20] ;  /* 0xffffe00410007980 */ /* 0x000ea2000c101900 */
[----:B------:R-:W-:Y:S01]  /*24b0*/  MOV R26, 0x0 ;  /* 0x00000000001a7802 */ /* 0x000fe20000000f00 */
[----:B------:R-:W0:Y:S01]  /*24c0*/  LDCU.64 UR4, c[0x4][0x40] ;  /* 0x01000800ff0477ac */ /* 0x000e220008000a00 */
[----:B------:R-:W-:Y:S01]  /*24d0*/  IMAD.MOV.U32 R6, RZ, RZ, R24 ;  /* 0x000000ffff067224 */ /* 0x000fe200078e0018 */
        /* <DEDUP_REMOVED lines=9> */
.L_x_44:
        /* <DEDUP_REMOVED lines=15> */
.L_x_45:
        /* <DEDUP_REMOVED lines=15> */
.L_x_46:
        /* <DEDUP_REMOVED lines=15> */
.L_x_47:
        /* <DEDUP_REMOVED lines=15> */
.L_x_48:
        /* <DEDUP_REMOVED lines=15> */
.L_x_49:
        /* <DEDUP_REMOVED lines=15> */
.L_x_50:
        /* <DEDUP_REMOVED lines=15> */
.L_x_51:
        /* <DEDUP_REMOVED lines=15> */
.L_x_52:
        /* <DEDUP_REMOVED lines=15> */
.L_x_53:
        /* <DEDUP_REMOVED lines=15> */
.L_x_54:
        /* <DEDUP_REMOVED lines=15> */
.L_x_55:
        /* <DEDUP_REMOVED lines=15> */
.L_x_56:
        /* <DEDUP_REMOVED lines=15> */
.L_x_57:
        /* <DEDUP_REMOVED lines=15> */
.L_x_58:
        /* <DEDUP_REMOVED lines=15> */
.L_x_59:
[----:B------:R-:W-:Y:S01]  /*3380*/  VIADD R27, R27, 0x10 ;  /* 0x000000101b1b7836 */ /* 0x000fe20000000000 */
[----:B------:R-:W-:-:S04]  /*3390*/  IADD3 R16, P1, PT, R16, 0x40, RZ ;  /* 0x0000004010107810 */ /* 0x000fc80007f3e0ff */
[----:B------:R-:W-:Y:S01]  /*33a0*/  ISETP.NE.AND P0, PT, R27, R25, PT ;  /* 0x000000191b00720c */ /* 0x000fe20003f05270 */
[----:B------:R-:W-:-:S12]  /*33b0*/  IMAD.X R17, RZ, RZ, R17, P1 ;  /* 0x000000ffff117224 */ /* 0x000fd800008e0611 */
[----:B------:R-:W-:Y:S05]  /*33c0*/  @P0 BRA `(.L_x_60) ;  /* 0xfffffff0002c0947 */ /* 0x000fea000383ffff */
[----:B------:R-:W-:Y:S05]  /*33d0*/  BSYNC.RECONVERGENT B6 ;  /* 0x0000000000067941 */ /* 0x000fea0003800200 */
.L_x_43:
[----:B------:R-:W0:Y:S02]  /*33e0*/  LDC R27, c[0x0][0x398] ;  /* 0x0000e600ff1b7b82 */ /* 0x000e240000000800 */
[----:B0-----:R-:W-:-:S13]  /*33f0*/  LOP3.LUT P0, R0, R27, 0xf, RZ, 0xc0, !PT ;  /* 0x0000000f1b007812 */ /* 0x001fda000780c0ff */
[----:B------:R-:W-:Y:S05]  /*3400*/  @!P0 EXIT ;  /* 0x000000000000894d */ /* 0x000fea0003800000 */
        /* <DEDUP_REMOVED lines=11> */
[----:B------:R1:W3:Y:S01]  /*34c0*/  LDC.64 R8, c[0x4][R26] ;  /* 0x010000001a087b82 */ /* 0x0002e20000000a00 */
[----:B------:R-:W-:Y:S01]  /*34d0*/  MOV R7, R2 ;  /* 0x0000000200077202 */ /* 0x000fe20000000f00 */
[----:B0-----:R-:W-:Y:S02]  /*34e0*/  IMAD.U32 R4, RZ, RZ, UR4 ;  /* 0x00000004ff047e24 */ /* 0x001fe4000f8e00ff */
[----:B------:R-:W-:Y:S01]  /*34f0*/  IMAD.U32 R5, RZ, RZ, UR5 ;  /* 0x00000005ff057e24 */ /* 0x000fe2000f8e00ff */
[----:B--2---:R-:W0:Y:S02]  /*3500*/  F2F.F64.F32 R10, R0 ;  /* 0x00000000000a7310 */ /* 0x004e240000201800 */
[----:B0--3--:R1:W-:Y:S04]  /*3510*/  STL.64 [R1+0x8], R10 ;  /* 0x0000080a01007387 */ /* 0x0093e80000100a00 */
[----:B------:R-:W-:-:S07]  /*3520*/  LEPC R20, `(.L_x_62) ;  /* 0x000000001014794e */ /* 0x000fce0000000000 */
[----:B-1----:R-:W-:Y:S05]  /*3530*/  CALL.ABS.NOINC R8 ;  /* 0x0000000008007343 */ /* 0x002fea0003c00000 */
.L_x_62:
        /* <DEDUP_REMOVED lines=15> */
.L_x_63:
        /* <DEDUP_REMOVED lines=15> */
.L_x_64:
        /* <DEDUP_REMOVED lines=15> */
.L_x_65:
        /* <DEDUP_REMOVED lines=15> */
.L_x_66:
        /* <DEDUP_REMOVED lines=15> */
.L_x_67:
        /* <DEDUP_REMOVED lines=15> */
.L_x_68:
        /* <DEDUP_REMOVED lines=15> */
.L_x_69:
[----:B------:R-:W-:-:S07]  /*3bd0*/  IADD3 R25, PT, PT, R25, 0x8, RZ ;  /* 0x0000000819197810 */ /* 0x000fce0007ffe0ff */
.L_x_61:
[----:B------:R-:W-:-:S13]  /*3be0*/  ISETP.NE.AND P0, PT, R27, RZ, PT ;  /* 0x000000ff1b00720c */ /* 0x000fda0003f05270 */
[----:B------:R-:W-:Y:S05]  /*3bf0*/  @!P0 EXIT ;  /* 0x000000000000894d */ /* 0x000fea0003800000 */
        /* <DEDUP_REMOVED lines=13> */
[----:B------:R-:W-:Y:S02]  /*3cd0*/  IMAD.MOV.U32 R7, RZ, RZ, R2 ;  /* 0x000000ffff077224 */ /* 0x000fe400078e0002 */
[----:B0-----:R-:W-:Y:S02]  /*3ce0*/  IMAD.U32 R4, RZ, RZ, UR4 ;  /* 0x00000004ff047e24 */ /* 0x001fe4000f8e00ff */
[----:B------:R-:W-:Y:S01]  /*3cf0*/  IMAD.U32 R5, RZ, RZ, UR5 ;  /* 0x00000005ff057e24 */ /* 0x000fe2000f8e00ff */
[----:B--2---:R-:W0:Y:S02]  /*3d00*/  F2F.F64.F32 R10, R0 ;  /* 0x00000000000a7310 */ /* 0x004e240000201800 */
[----:B0--3--:R1:W-:Y:S04]  /*3d10*/  STL.64 [R1+0x8], R10 ;  /* 0x0000080a01007387 */ /* 0x0093e80000100a00 */
[----:B------:R-:W-:-:S07]  /*3d20*/  LEPC R20, `(.L_x_71) ;  /* 0x000000001014794e */ /* 0x000fce0000000000 */
[----:B-1----:R-:W-:Y:S05]  /*3d30*/  CALL.ABS.NOINC R8 ;  /* 0x0000000008007343 */ /* 0x002fea0003c00000 */
.L_x_71:
        /* <DEDUP_REMOVED lines=15> */
.L_x_72:
        /* <DEDUP_REMOVED lines=15> */
.L_x_73:
        /* <DEDUP_REMOVED lines=15> */
.L_x_74:
[----:B------:R-:W-:-:S07]  /*4010*/  VIADD R25, R25, 0x4 ;  /* 0x0000000419197836 */ /* 0x000fce0000000000 */
.L_x_70:
[----:B------:R-:W-:-:S13]  /*4020*/  ISETP.NE.AND P0, PT, R27, RZ, PT ;  /* 0x000000ff1b00720c */ /* 0x000fda0003f05270 */
[----:B------:R-:W-:Y:S05]  /*4030*/  @!P0 EXIT ;  /* 0x000000000000894d */ /* 0x000fea0003800000 */
[----:B------:R-:W-:-:S04]  /*4040*/  IMAD.WIDE.U32 R16, R25, 0x4, R22 ;  /* 0x0000000419107825 */ /* 0x000fc800078e0016 */
[----:B------:R-:W-:-:S07]  /*4050*/  IMAD.MOV R27, RZ, RZ, -R27 ;  /* 0x000000ffff1b7224 */ /* 0x000fce00078e0a1b */
.L_x_76:
[----:B------:R-:W-:Y:S02]  /*4060*/  R2UR UR4, R18 ;  /* 0x00000000120472ca */ /* 0x000fe400000e0000 */
[----:B------:R-:W-:-:S13]  /*4070*/  R2UR UR5, R19 ;  /* 0x00000000130572ca */ /* 0x000fda00000e0000 */
[----:B------:R-:W2:Y:S01]  /*4080*/  LD.E R0, desc[UR4][R16.64] ;  /* 0x0000000410007980 */ /* 0x000ea2000c101900 */
[----:B------:R-:W-:Y:S01]  /*4090*/  MOV R8, 0x0 ;  /* 0x0000000000087802 */ /* 0x000fe20000000f00 */
[----:B------:R-:W0:Y:S01]  /*40a0*/  LDCU.64 UR4, c[0x4][0x40] ;  /* 0x01000800ff0477ac */ /* 0x000e220008000a00 */
[----:B------:R-:W-:Y:S01]  /*40b0*/  VIADD R27, R27, 0x1 ;  /* 0x000000011b1b7836 */ /* 0x000fe20000000000 */
[----:B------:R1:W-:Y:S01]  /*40c0*/  STL [R1], R25 ;  /* 0x0000001901007387 */ /* 0x0003e20000100800 */
[----:B------:R-:W-:Y:S02]  /*40d0*/  IMAD.MOV.U32 R6, RZ, RZ, R24 ;  /* 0x000000ffff067224 */ /* 0x000fe400078e0018 */
[----:B------:R-:W3:Y:S01]  /*40e0*/  LDC.64 R8, c[0x4][R8] ;  /* 0x0100000008087b82 */ /* 0x000ee20000000a00 */
[----:B------:R-:W-:Y:S01]  /*40f0*/  ISETP.NE.AND P0, PT, R27, RZ, PT ;  /* 0x000000ff1b00720c */ /* 0x000fe20003f05270 */
[----:B------:R-:W-:-:S03]  /*4100*/  IMAD.MOV.U32 R7, RZ, RZ, R2 ;  /* 0x000000ffff077224 */ /* 0x000fc600078e0002 */
[----:B------:R-:W-:Y:S01]  /*4110*/  P2R R22, PR, RZ, 0x1 ;  /* 0x00000001ff167803 */ /* 0x000fe20000000000 */
[----:B0-----:R-:W-:Y:S01]  /*4120*/  IMAD.U32 R4, RZ, RZ, UR4 ;  /* 0x00000004ff047e24 */ /* 0x001fe2000f8e00ff */
[----:B------:R-:W-:Y:S01]  /*4130*/  MOV R5, UR5 ;  /* 0x0000000500057c02 */ /* 0x000fe20008000f00 */
[----:B--2---:R-:W0:Y:S02]  /*4140*/  F2F.F64.F32 R10, R0 ;  /* 0x00000000000a7310 */ /* 0x004e240000201800 */
[----:B0--3--:R1:W-:Y:S04]  /*4150*/  STL.64 [R1+0x8], R10 ;  /* 0x0000080a01007387 */ /* 0x0093e80000100a00 */
[----:B------:R-:W-:-:S07]  /*4160*/  LEPC R20, `(.L_x_75) ;  /* 0x000000001014794e */ /* 0x000fce0000000000 */
[----:B-1----:R-:W-:Y:S05]  /*4170*/  CALL.ABS.NOINC R8 ;  /* 0x0000000008007343 */ /* 0x002fea0003c00000 */
.L_x_75:
[----:B------:R-:W-:Y:S01]  /*4180*/  ISETP.NE.AND P6, PT, R22, RZ, PT ;  /* 0x000000ff1600720c */ /* 0x000fe20003fc5270 */
[----:B------:R-:W-:Y:S01]  /*4190*/  VIADD R25, R25, 0x1 ;  /* 0x0000000119197836 */ /* 0x000fe20000000000 */
[----:B------:R-:W-:-:S05]  /*41a0*/  IADD3 R16, P0, PT, R16, 0x4, RZ ;  /* 0x0000000410107810 */ /* 0x000fca0007f1e0ff */
[----:B------:R-:W-:-:S06]  /*41b0*/  IMAD.X R17, RZ, RZ, R17, P0 ;  /* 0x000000ffff117224 */ /* 0x000fcc00000e0611 */
[----:B------:R-:W-:Y:S05]  /*41c0*/  @P6 BRA `(.L_x_76) ;  /* 0xfffffffc00a46947 */ /* 0x000fea000383ffff */
[----:B------:R-:W-:Y:S05]  /*41d0*/  EXIT ;  /* 0x000000000000794d */ /* 0x000fea0003800000 */
.L_x_77:
[----:B------:R-:W-:-:S00]  /*41e0*/  BRA `(.L_x_77) ;  /* 0xfffffffc00fc7947 */ /* 0x000fc0000383ffff */
[----:B------:R-:W-:-:S00]  /*41f0*/  NOP ;  /* 0x0000000000007918 */ /* 0x000fc00000000000 */
        /* <DEDUP_REMOVED lines=8> */
.L_x_78:


//--------------------- .nv.global.init           --------------------------
	.section	.nv.global.init,"aw",@progbits
.nv.global.init:
	.type		$str$5,@object
	.size		$str$5,($str$2 - $str$5)
$str$5:
        /*0000*/ 	.byte	0x0a, 0x56, 0x61, 0x6c, 0x75, 0x65, 0x73, 0x3a, 0x0a, 0x00
	.type		$str$2,@object
	.size		$str$2,($str$6 - $str$2)
$str$2:
        /*000a*/ 	.byte	0x64, 0x41, 0x20, 0x20, 0x20, 0x20, 0x3d, 0x20, 0x25, 0x70, 0x0a, 0x00
	.type		$str$6,@object
	.size		$str$6,($str - $str$6)
$str$6:
        /*0016*/ 	.byte	0x41, 0x5b, 0x25, 0x64, 0x5d, 0x20, 0x3d, 0x20, 0x25, 0x66, 0x0a, 0x00
	.type		$str,@object
	.size		$str,($str$4 - $str)
$str:
        /*0022*/ 	.byte	0x41, 0x64, 0x64, 0x72, 0x65, 0x73, 0x73, 0x65, 0x73, 0x3a, 0x0a, 0x00
	.type		$str$4,@object
	.size		$str$4,($str$3 - $str$4)
$str$4:
        /*002e*/ 	.byte	0x64, 0x58, 0x5b, 0x30, 0x5d, 0x20, 0x3d, 0x20, 0x25, 0x70, 0x0a, 0x00
	.type		$str$3,@object
	.size		$str$3,($str$7 - $str$3)
$str$3:
        /*003a*/ 	.byte	0x64, 0x42, 0x20, 0x20, 0x20, 0x20, 0x3d, 0x20, 0x25, 0x70, 0x0a, 0x00
	.type		$str$7,@object
	.size		$str$7,($str$1 - $str$7)
$str$7:
        /*0046*/ 	.byte	0x42, 0x5b, 0x25, 0x64, 0x5d, 0x20, 0x3d, 0x20, 0x25, 0x66, 0x0a, 0x00
	.type		$str$1,@object
	.size		$str$1,(.L_1 - $str$1)
$str$1:
        /*0052*/ 	.byte	0x64, 0x58, 0x20, 0x20, 0x20, 0x20, 0x3d, 0x20, 0x25, 0x70, 0x0a, 0x00
.L_1:


//--------------------- .nv.shared.reserved.0     --------------------------
	.section	.nv.shared.reserved.0,"aw",@nobits
	.weak		__nv_reservedSMEM_offset_0_alias
	.size		__nv_reservedSMEM_offset_0_alias, 0, 64
	.other		__nv_reservedSMEM_offset_0_alias,@"STO_CUDA_RESERVED_SHARED STV_DEFAULT"
__nv_reservedSMEM_offset_0_alias:
	.zero		0
	.zero		64


//--------------------- .nv.constant0._Z8p_kernelPPfS_S_i --------------------------
	.section	.nv.constant0._Z8p_kernelPPfS_S_i,"a",@progbits
	.sectionflags	@""
	.align	4
.nv.constant0._Z8p_kernelPPfS_S_i:
	.zero		924


//--------------------- SYMBOLS --------------------------

	.type		.nv.reservedSmem.offset0,@object
	.size		.nv.reservedSmem.offset0,0x4
	.type		vprintf,@function
